//
// Generated by NVIDIA NVVM Compiler
//
// Compiler Build ID: CL-36424714
// Cuda compilation tools, release 13.0, V13.0.88
// Based on NVVM 20.0.0
//

.version 9.0
.target sm_100
.address_size 64

	// .globl	my_kernel_kernel0
// _ZZ17my_kernel_kernel0E18PaddedInput_shared has been demoted
// _ZZ17my_kernel_kernel0E18placeholder_shared has been demoted

.visible .entry my_kernel_kernel0(
	.param .u64 .ptr .align 1 my_kernel_kernel0_param_0,
	.param .u64 .ptr .align 1 my_kernel_kernel0_param_1,
	.param .u64 .ptr .align 1 my_kernel_kernel0_param_2,
	.param .u64 .ptr .align 1 my_kernel_kernel0_param_3,
	.param .u64 .ptr .align 1 my_kernel_kernel0_param_4
)
{
	.local .align 16 .b8 	__local_depot0[512];
	.reg .b64 	%SP;
	.reg .b64 	%SPL;
	.reg .pred 	%p<22>;
	.reg .b16 	%rs<10>;
	.reg .b32 	%r<266>;
	.reg .b32 	%f<851>;
	.reg .b64 	%rd<87>;
	// demoted variable
	.shared .align 4 .b8 _ZZ17my_kernel_kernel0E18PaddedInput_shared[2048];
	// demoted variable
	.shared .align 4 .b8 _ZZ17my_kernel_kernel0E18placeholder_shared[192];
	mov.u64 	%SPL, __local_depot0;
	add.u64 	%rd1, %SPL, 0;
	mov.f32 	%f723, 0f00000000;
	st.local.v4.f32 	[%rd1], {%f723, %f723, %f723, %f723};
	st.local.v4.f32 	[%rd1+256], {%f723, %f723, %f723, %f723};
	st.local.v4.f32 	[%rd1+16], {%f723, %f723, %f723, %f723};
	st.local.v4.f32 	[%rd1+272], {%f723, %f723, %f723, %f723};
	st.local.v4.f32 	[%rd1+32], {%f723, %f723, %f723, %f723};
	st.local.v4.f32 	[%rd1+288], {%f723, %f723, %f723, %f723};
	st.local.v4.f32 	[%rd1+48], {%f723, %f723, %f723, %f723};
	st.local.v4.f32 	[%rd1+304], {%f723, %f723, %f723, %f723};
	st.local.v4.f32 	[%rd1+64], {%f723, %f723, %f723, %f723};
	st.local.v4.f32 	[%rd1+320], {%f723, %f723, %f723, %f723};
	st.local.v4.f32 	[%rd1+80], {%f723, %f723, %f723, %f723};
	st.local.v4.f32 	[%rd1+336], {%f723, %f723, %f723, %f723};
	st.local.v4.f32 	[%rd1+96], {%f723, %f723, %f723, %f723};
	st.local.v4.f32 	[%rd1+352], {%f723, %f723, %f723, %f723};
	st.local.v4.f32 	[%rd1+112], {%f723, %f723, %f723, %f723};
	st.local.v4.f32 	[%rd1+368], {%f723, %f723, %f723, %f723};
	st.local.v4.f32 	[%rd1+128], {%f723, %f723, %f723, %f723};
	st.local.v4.f32 	[%rd1+384], {%f723, %f723, %f723, %f723};
	st.local.v4.f32 	[%rd1+144], {%f723, %f723, %f723, %f723};
	st.local.v4.f32 	[%rd1+400], {%f723, %f723, %f723, %f723};
	st.local.v4.f32 	[%rd1+160], {%f723, %f723, %f723, %f723};
	st.local.v4.f32 	[%rd1+416], {%f723, %f723, %f723, %f723};
	st.local.v4.f32 	[%rd1+176], {%f723, %f723, %f723, %f723};
	st.local.v4.f32 	[%rd1+432], {%f723, %f723, %f723, %f723};
	st.local.v4.f32 	[%rd1+192], {%f723, %f723, %f723, %f723};
	st.local.v4.f32 	[%rd1+448], {%f723, %f723, %f723, %f723};
	st.local.v4.f32 	[%rd1+208], {%f723, %f723, %f723, %f723};
	st.local.v4.f32 	[%rd1+464], {%f723, %f723, %f723, %f723};
	st.local.v4.f32 	[%rd1+224], {%f723, %f723, %f723, %f723};
	st.local.v4.f32 	[%rd1+480], {%f723, %f723, %f723, %f723};
	st.local.v4.f32 	[%rd1+240], {%f723, %f723, %f723, %f723};
	st.local.v4.f32 	[%rd1+496], {%f723, %f723, %f723, %f723};
	mov.u32 	%r8, %tid.x;
	mov.u32 	%r9, %ctaid.x;
	and.b32  	%r10, %r9, 1;
	setp.eq.b32 	%p1, %r10, 1;
	cvt.u16.u32 	%rs3, %r8;
	mul.hi.u16 	%rs4, %rs3, 2731;
	shl.b16 	%rs5, %rs4, 8;
	cvt.u32.u16 	%r11, %rs5;
	mul.lo.s16 	%rs6, %rs4, 24;
	sub.s16 	%rs1, %rs3, %rs6;
	setp.gt.u16 	%p3, %rs1, 11;
	selp.b32 	%r12, 16, 0, %p3;
	or.b32  	%r1, %r12, %r11;
	mul.hi.u16 	%rs7, %rs3, 5462;
	mul.lo.s16 	%rs8, %rs7, 12;
	sub.s16 	%rs9, %rs3, %rs8;
	shl.b16 	%rs2, %rs9, 1;
	mov.b32 	%r263, 0;
	shr.u32 	%r15, %r8, 6;
	shr.u32 	%r16, %r8, 1;
	and.b32  	%r17, %r16, 31;
	mul.lo.s32 	%r18, %r17, 144;
	mad.lo.s32 	%r19, %r15, 9216, %r18;
	shr.u32 	%r21, %r9, 1;
	mul.lo.s32 	%r22, %r21, 73728;
	and.b32  	%r23, %r8, 1;
	or.b32  	%r24, %r22, %r23;
	selp.b32 	%r25, 4608, 0, %p1;
	or.b32  	%r26, %r24, %r25;
	shl.b32 	%r30, %r8, 2;
	add.s32 	%r36, %r16, 24;
	mov.f32 	%f724, %f723;
	mov.f32 	%f725, %f723;
	mov.f32 	%f726, %f723;
	mov.f32 	%f727, %f723;
	mov.f32 	%f728, %f723;
	mov.f32 	%f729, %f723;
	mov.f32 	%f730, %f723;
	mov.f32 	%f731, %f723;
	mov.f32 	%f732, %f723;
	mov.f32 	%f733, %f723;
	mov.f32 	%f734, %f723;
	mov.f32 	%f735, %f723;
	mov.f32 	%f736, %f723;
	mov.f32 	%f737, %f723;
	mov.f32 	%f738, %f723;
	mov.f32 	%f739, %f723;
	mov.f32 	%f740, %f723;
	mov.f32 	%f741, %f723;
	mov.f32 	%f742, %f723;
	mov.f32 	%f743, %f723;
	mov.f32 	%f744, %f723;
	mov.f32 	%f745, %f723;
	mov.f32 	%f746, %f723;
	mov.f32 	%f747, %f723;
	mov.f32 	%f748, %f723;
	mov.f32 	%f749, %f723;
	mov.f32 	%f750, %f723;
	mov.f32 	%f751, %f723;
	mov.f32 	%f752, %f723;
	mov.f32 	%f753, %f723;
	mov.f32 	%f754, %f723;
	mov.f32 	%f755, %f723;
	mov.f32 	%f756, %f723;
	mov.f32 	%f757, %f723;
	mov.f32 	%f758, %f723;
	mov.f32 	%f759, %f723;
	mov.f32 	%f760, %f723;
	mov.f32 	%f761, %f723;
	mov.f32 	%f762, %f723;
	mov.f32 	%f763, %f723;
	mov.f32 	%f764, %f723;
	mov.f32 	%f765, %f723;
	mov.f32 	%f766, %f723;
	mov.f32 	%f767, %f723;
	mov.f32 	%f768, %f723;
	mov.f32 	%f769, %f723;
	mov.f32 	%f770, %f723;
	mov.f32 	%f771, %f723;
	mov.f32 	%f772, %f723;
	mov.f32 	%f773, %f723;
	mov.f32 	%f774, %f723;
	mov.f32 	%f775, %f723;
	mov.f32 	%f776, %f723;
	mov.f32 	%f777, %f723;
	mov.f32 	%f778, %f723;
	mov.f32 	%f779, %f723;
	mov.f32 	%f780, %f723;
	mov.f32 	%f781, %f723;
	mov.f32 	%f782, %f723;
	mov.f32 	%f783, %f723;
	mov.f32 	%f784, %f723;
	mov.f32 	%f785, %f723;
	mov.f32 	%f786, %f723;
	mov.f32 	%f787, %f723;
	mov.f32 	%f788, %f723;
	mov.f32 	%f789, %f723;
	mov.f32 	%f790, %f723;
	mov.f32 	%f791, %f723;
	mov.f32 	%f792, %f723;
	mov.f32 	%f793, %f723;
	mov.f32 	%f794, %f723;
	mov.f32 	%f795, %f723;
	mov.f32 	%f796, %f723;
	mov.f32 	%f797, %f723;
	mov.f32 	%f798, %f723;
	mov.f32 	%f799, %f723;
	mov.f32 	%f800, %f723;
	mov.f32 	%f801, %f723;
	mov.f32 	%f802, %f723;
	mov.f32 	%f803, %f723;
	mov.f32 	%f804, %f723;
	mov.f32 	%f805, %f723;
	mov.f32 	%f806, %f723;
	mov.f32 	%f807, %f723;
	mov.f32 	%f808, %f723;
	mov.f32 	%f809, %f723;
	mov.f32 	%f810, %f723;
	mov.f32 	%f811, %f723;
	mov.f32 	%f812, %f723;
	mov.f32 	%f813, %f723;
	mov.f32 	%f814, %f723;
	mov.f32 	%f815, %f723;
	mov.f32 	%f816, %f723;
	mov.f32 	%f817, %f723;
	mov.f32 	%f818, %f723;
	mov.f32 	%f819, %f723;
	mov.f32 	%f820, %f723;
	mov.f32 	%f821, %f723;
	mov.f32 	%f822, %f723;
	mov.f32 	%f823, %f723;
	mov.f32 	%f824, %f723;
	mov.f32 	%f825, %f723;
	mov.f32 	%f826, %f723;
	mov.f32 	%f827, %f723;
	mov.f32 	%f828, %f723;
	mov.f32 	%f829, %f723;
	mov.f32 	%f830, %f723;
	mov.f32 	%f831, %f723;
	mov.f32 	%f832, %f723;
	mov.f32 	%f833, %f723;
	mov.f32 	%f834, %f723;
	mov.f32 	%f835, %f723;
	mov.f32 	%f836, %f723;
	mov.f32 	%f837, %f723;
	mov.f32 	%f838, %f723;
	mov.f32 	%f839, %f723;
	mov.f32 	%f840, %f723;
	mov.f32 	%f841, %f723;
	mov.f32 	%f842, %f723;
	mov.f32 	%f843, %f723;
	mov.f32 	%f844, %f723;
	mov.f32 	%f845, %f723;
	mov.f32 	%f846, %f723;
	mov.f32 	%f847, %f723;
	mov.f32 	%f848, %f723;
	mov.f32 	%f849, %f723;
	mov.f32 	%f850, %f723;
$L__BB0_1:
	setp.gt.u32 	%p4, %r8, 511;
	bar.sync 	0;
	@%p4 bra 	$L__BB0_3;
	ld.param.u64 	%rd69, [my_kernel_kernel0_param_0];
	shl.b32 	%r27, %r263, 1;
	add.s32 	%r28, %r26, %r27;
	add.s32 	%r29, %r28, %r19;
	cvta.to.global.u64 	%rd17, %rd69;
	mul.wide.u32 	%rd18, %r29, 4;
	add.s64 	%rd19, %rd17, %rd18;
	ld.global.nc.f32 	%f388, [%rd19];
	mov.u32 	%r31, _ZZ17my_kernel_kernel0E18PaddedInput_shared;
	add.s32 	%r32, %r31, %r30;
	st.shared.f32 	[%r32], %f388;
$L__BB0_3:
	setp.gt.u32 	%p5, %r8, 463;
	@%p5 bra 	$L__BB0_5;
	ld.param.u64 	%rd70, [my_kernel_kernel0_param_0];
	shr.u32 	%r37, %r36, 5;
	mul.lo.s32 	%r38, %r36, 144;
	mad.lo.s32 	%r39, %r37, 4608, %r38;
	mov.u32 	%r40, %ctaid.x;
	shr.u32 	%r41, %r40, 1;
	mul.lo.s32 	%r42, %r41, 73728;
	and.b32  	%r43, %r8, 1;
	or.b32  	%r44, %r42, %r43;
	selp.b32 	%r45, 4608, 0, %p1;
	or.b32  	%r46, %r44, %r45;
	shl.b32 	%r47, %r263, 1;
	add.s32 	%r48, %r46, %r47;
	add.s32 	%r49, %r48, %r39;
	cvta.to.global.u64 	%rd20, %rd70;
	mul.wide.u32 	%rd21, %r49, 4;
	add.s64 	%rd22, %rd20, %rd21;
	ld.global.nc.f32 	%f389, [%rd22];
	shl.b32 	%r50, %r8, 2;
	mov.u32 	%r51, _ZZ17my_kernel_kernel0E18PaddedInput_shared;
	add.s32 	%r52, %r51, %r50;
	st.shared.f32 	[%r52+192], %f389;
$L__BB0_5:
	mov.u32 	%r53, %tid.x;
	setp.gt.u32 	%p6, %r53, 415;
	@%p6 bra 	$L__BB0_7;
	ld.param.u64 	%rd71, [my_kernel_kernel0_param_0];
	mov.u32 	%r54, %tid.x;
	shr.u32 	%r55, %r54, 1;
	add.s32 	%r56, %r55, 48;
	shr.u32 	%r57, %r56, 5;
	mul.lo.s32 	%r58, %r57, 4608;
	mov.u32 	%r59, %ctaid.x;
	shr.u32 	%r60, %r59, 1;
	mul.lo.s32 	%r61, %r60, 73728;
	and.b32  	%r62, %r54, 1;
	or.b32  	%r63, %r61, %r62;
	selp.b32 	%r64, 4608, 0, %p1;
	or.b32  	%r65, %r63, %r64;
	shl.b32 	%r66, %r263, 1;
	add.s32 	%r67, %r65, %r66;
	mad.lo.s32 	%r68, %r55, 144, %r58;
	add.s32 	%r69, %r68, %r67;
	add.s32 	%r70, %r69, 6912;
	cvta.to.global.u64 	%rd23, %rd71;
	mul.wide.u32 	%rd24, %r70, 4;
	add.s64 	%rd25, %rd23, %rd24;
	ld.global.nc.f32 	%f390, [%rd25];
	shl.b32 	%r71, %r54, 2;
	mov.u32 	%r72, _ZZ17my_kernel_kernel0E18PaddedInput_shared;
	add.s32 	%r73, %r72, %r71;
	st.shared.f32 	[%r73+384], %f390;
$L__BB0_7:
	mov.u32 	%r74, %tid.x;
	setp.gt.u32 	%p7, %r74, 367;
	@%p7 bra 	$L__BB0_9;
	ld.param.u64 	%rd72, [my_kernel_kernel0_param_0];
	mov.u32 	%r75, %tid.x;
	shr.u32 	%r76, %r75, 1;
	add.s32 	%r77, %r76, 72;
	shr.u32 	%r78, %r77, 5;
	mul.lo.s32 	%r79, %r78, 4608;
	mov.u32 	%r80, %ctaid.x;
	shr.u32 	%r81, %r80, 1;
	mul.lo.s32 	%r82, %r81, 73728;
	and.b32  	%r83, %r75, 1;
	or.b32  	%r84, %r82, %r83;
	selp.b32 	%r85, 4608, 0, %p1;
	or.b32  	%r86, %r84, %r85;
	shl.b32 	%r87, %r263, 1;
	add.s32 	%r88, %r86, %r87;
	mad.lo.s32 	%r89, %r76, 144, %r79;
	add.s32 	%r90, %r89, %r88;
	add.s32 	%r91, %r90, 10368;
	cvta.to.global.u64 	%rd26, %rd72;
	mul.wide.u32 	%rd27, %r91, 4;
	add.s64 	%rd28, %rd26, %rd27;
	ld.global.nc.f32 	%f391, [%rd28];
	shl.b32 	%r92, %r75, 2;
	mov.u32 	%r93, _ZZ17my_kernel_kernel0E18PaddedInput_shared;
	add.s32 	%r94, %r93, %r92;
	st.shared.f32 	[%r94+576], %f391;
$L__BB0_9:
	mov.u32 	%r95, %tid.x;
	setp.gt.u32 	%p8, %r95, 319;
	@%p8 bra 	$L__BB0_11;
	ld.param.u64 	%rd73, [my_kernel_kernel0_param_0];
	mov.u32 	%r96, %tid.x;
	shr.u32 	%r97, %r96, 1;
	add.s32 	%r98, %r97, 96;
	shr.u32 	%r99, %r98, 5;
	and.b32  	%r100, %r97, 31;
	mul.lo.s32 	%r101, %r100, 144;
	mad.lo.s32 	%r102, %r99, 9216, %r101;
	mov.u32 	%r103, %ctaid.x;
	shr.u32 	%r104, %r103, 1;
	mul.lo.s32 	%r105, %r104, 73728;
	and.b32  	%r106, %r96, 1;
	or.b32  	%r107, %r105, %r106;
	selp.b32 	%r108, 4608, 0, %p1;
	or.b32  	%r109, %r107, %r108;
	shl.b32 	%r110, %r263, 1;
	add.s32 	%r111, %r109, %r110;
	add.s32 	%r112, %r111, %r102;
	cvta.to.global.u64 	%rd29, %rd73;
	mul.wide.u32 	%rd30, %r112, 4;
	add.s64 	%rd31, %rd29, %rd30;
	ld.global.nc.f32 	%f392, [%rd31];
	shl.b32 	%r113, %r96, 2;
	mov.u32 	%r114, _ZZ17my_kernel_kernel0E18PaddedInput_shared;
	add.s32 	%r115, %r114, %r113;
	st.shared.f32 	[%r115+768], %f392;
$L__BB0_11:
	mov.u32 	%r116, %tid.x;
	setp.gt.u32 	%p9, %r116, 271;
	@%p9 bra 	$L__BB0_13;
	ld.param.u64 	%rd74, [my_kernel_kernel0_param_0];
	mov.u32 	%r117, %tid.x;
	shr.u32 	%r118, %r117, 1;
	add.s32 	%r119, %r118, 120;
	shr.u32 	%r120, %r119, 5;
	mul.lo.s32 	%r121, %r120, 4608;
	mov.u32 	%r122, %ctaid.x;
	shr.u32 	%r123, %r122, 1;
	mul.lo.s32 	%r124, %r123, 73728;
	and.b32  	%r125, %r117, 1;
	or.b32  	%r126, %r124, %r125;
	selp.b32 	%r127, 4608, 0, %p1;
	or.b32  	%r128, %r126, %r127;
	shl.b32 	%r129, %r263, 1;
	add.s32 	%r130, %r128, %r129;
	mad.lo.s32 	%r131, %r118, 144, %r121;
	add.s32 	%r132, %r131, %r130;
	add.s32 	%r133, %r132, 17280;
	cvta.to.global.u64 	%rd32, %rd74;
	mul.wide.u32 	%rd33, %r133, 4;
	add.s64 	%rd34, %rd32, %rd33;
	ld.global.nc.f32 	%f393, [%rd34];
	shl.b32 	%r134, %r117, 2;
	mov.u32 	%r135, _ZZ17my_kernel_kernel0E18PaddedInput_shared;
	add.s32 	%r136, %r135, %r134;
	st.shared.f32 	[%r136+960], %f393;
$L__BB0_13:
	mov.u32 	%r137, %tid.x;
	setp.gt.u32 	%p10, %r137, 223;
	@%p10 bra 	$L__BB0_15;
	ld.param.u64 	%rd75, [my_kernel_kernel0_param_0];
	mov.u32 	%r138, %tid.x;
	shr.u32 	%r139, %r138, 1;
	add.s32 	%r140, %r139, 144;
	shr.u32 	%r141, %r140, 5;
	mul.lo.s32 	%r142, %r141, 4608;
	mov.u32 	%r143, %ctaid.x;
	shr.u32 	%r144, %r143, 1;
	mul.lo.s32 	%r145, %r144, 73728;
	and.b32  	%r146, %r138, 1;
	or.b32  	%r147, %r145, %r146;
	selp.b32 	%r148, 4608, 0, %p1;
	or.b32  	%r149, %r147, %r148;
	shl.b32 	%r150, %r263, 1;
	add.s32 	%r151, %r149, %r150;
	mad.lo.s32 	%r152, %r139, 144, %r142;
	add.s32 	%r153, %r152, %r151;
	add.s32 	%r154, %r153, 20736;
	cvta.to.global.u64 	%rd35, %rd75;
	mul.wide.u32 	%rd36, %r154, 4;
	add.s64 	%rd37, %rd35, %rd36;
	ld.global.nc.f32 	%f394, [%rd37];
	shl.b32 	%r155, %r138, 2;
	mov.u32 	%r156, _ZZ17my_kernel_kernel0E18PaddedInput_shared;
	add.s32 	%r157, %r156, %r155;
	st.shared.f32 	[%r157+1152], %f394;
$L__BB0_15:
	mov.u32 	%r158, %tid.x;
	setp.gt.u32 	%p11, %r158, 175;
	@%p11 bra 	$L__BB0_17;
	ld.param.u64 	%rd76, [my_kernel_kernel0_param_0];
	mov.u32 	%r159, %tid.x;
	shr.u32 	%r160, %r159, 1;
	add.s32 	%r161, %r160, 168;
	shr.u32 	%r162, %r161, 5;
	mul.lo.s32 	%r163, %r162, 4608;
	mov.u32 	%r164, %ctaid.x;
	shr.u32 	%r165, %r164, 1;
	mul.lo.s32 	%r166, %r165, 73728;
	and.b32  	%r167, %r159, 1;
	or.b32  	%r168, %r166, %r167;
	selp.b32 	%r169, 4608, 0, %p1;
	or.b32  	%r170, %r168, %r169;
	shl.b32 	%r171, %r263, 1;
	add.s32 	%r172, %r170, %r171;
	mad.lo.s32 	%r173, %r160, 144, %r163;
	add.s32 	%r174, %r173, %r172;
	add.s32 	%r175, %r174, 24192;
	cvta.to.global.u64 	%rd38, %rd76;
	mul.wide.u32 	%rd39, %r175, 4;
	add.s64 	%rd40, %rd38, %rd39;
	ld.global.nc.f32 	%f395, [%rd40];
	shl.b32 	%r176, %r159, 2;
	mov.u32 	%r177, _ZZ17my_kernel_kernel0E18PaddedInput_shared;
	add.s32 	%r178, %r177, %r176;
	st.shared.f32 	[%r178+1344], %f395;
$L__BB0_17:
	mov.u32 	%r179, %tid.x;
	setp.gt.u32 	%p12, %r179, 127;
	@%p12 bra 	$L__BB0_19;
	ld.param.u64 	%rd77, [my_kernel_kernel0_param_0];
	mov.u32 	%r180, %tid.x;
	shr.u32 	%r181, %r180, 1;
	add.s32 	%r182, %r181, 192;
	shr.u32 	%r183, %r182, 5;
	and.b32  	%r184, %r181, 31;
	mul.lo.s32 	%r185, %r184, 144;
	mad.lo.s32 	%r186, %r183, 9216, %r185;
	mov.u32 	%r187, %ctaid.x;
	shr.u32 	%r188, %r187, 1;
	mul.lo.s32 	%r189, %r188, 73728;
	and.b32  	%r190, %r180, 1;
	or.b32  	%r191, %r189, %r190;
	selp.b32 	%r192, 4608, 0, %p1;
	or.b32  	%r193, %r191, %r192;
	shl.b32 	%r194, %r263, 1;
	add.s32 	%r195, %r193, %r194;
	add.s32 	%r196, %r195, %r186;
	cvta.to.global.u64 	%rd41, %rd77;
	mul.wide.u32 	%rd42, %r196, 4;
	add.s64 	%rd43, %rd41, %rd42;
	ld.global.nc.f32 	%f396, [%rd43];
	shl.b32 	%r197, %r180, 2;
	mov.u32 	%r198, _ZZ17my_kernel_kernel0E18PaddedInput_shared;
	add.s32 	%r199, %r198, %r197;
	st.shared.f32 	[%r199+1536], %f396;
$L__BB0_19:
	mov.u32 	%r200, %tid.x;
	setp.gt.u32 	%p13, %r200, 79;
	@%p13 bra 	$L__BB0_21;
	ld.param.u64 	%rd78, [my_kernel_kernel0_param_0];
	mov.u32 	%r201, %tid.x;
	shr.u32 	%r202, %r201, 1;
	add.s32 	%r203, %r202, 216;
	shr.u32 	%r204, %r203, 5;
	mul.lo.s32 	%r205, %r204, 4608;
	mov.u32 	%r206, %ctaid.x;
	shr.u32 	%r207, %r206, 1;
	mul.lo.s32 	%r208, %r207, 73728;
	and.b32  	%r209, %r201, 1;
	or.b32  	%r210, %r208, %r209;
	selp.b32 	%r211, 4608, 0, %p1;
	or.b32  	%r212, %r210, %r211;
	shl.b32 	%r213, %r263, 1;
	add.s32 	%r214, %r212, %r213;
	mad.lo.s32 	%r215, %r202, 144, %r205;
	add.s32 	%r216, %r215, %r214;
	add.s32 	%r217, %r216, 31104;
	cvta.to.global.u64 	%rd44, %rd78;
	mul.wide.u32 	%rd45, %r217, 4;
	add.s64 	%rd46, %rd44, %rd45;
	ld.global.nc.f32 	%f397, [%rd46];
	shl.b32 	%r218, %r201, 2;
	mov.u32 	%r219, _ZZ17my_kernel_kernel0E18PaddedInput_shared;
	add.s32 	%r220, %r219, %r218;
	st.shared.f32 	[%r220+1728], %f397;
$L__BB0_21:
	mov.u32 	%r221, %tid.x;
	setp.gt.u32 	%p14, %r221, 31;
	@%p14 bra 	$L__BB0_23;
	ld.param.u64 	%rd79, [my_kernel_kernel0_param_0];
	mov.u32 	%r222, %tid.x;
	shr.u32 	%r223, %r222, 1;
	xor.b32  	%r224, %r223, 16;
	mov.u32 	%r225, %ctaid.x;
	shr.u32 	%r226, %r225, 1;
	mul.lo.s32 	%r227, %r226, 73728;
	and.b32  	%r228, %r222, 1;
	or.b32  	%r229, %r227, %r228;
	selp.b32 	%r230, 4608, 0, %p1;
	or.b32  	%r231, %r229, %r230;
	shl.b32 	%r232, %r263, 1;
	add.s32 	%r233, %r231, %r232;
	mad.lo.s32 	%r234, %r224, 144, %r233;
	cvta.to.global.u64 	%rd47, %rd79;
	mul.wide.u32 	%rd48, %r234, 4;
	add.s64 	%rd49, %rd47, %rd48;
	ld.global.nc.f32 	%f398, [%rd49+258048];
	shl.b32 	%r235, %r222, 2;
	mov.u32 	%r236, _ZZ17my_kernel_kernel0E18PaddedInput_shared;
	add.s32 	%r237, %r236, %r235;
	st.shared.f32 	[%r237+1920], %f398;
$L__BB0_23:
	mov.u32 	%r238, %tid.x;
	setp.gt.u32 	%p15, %r238, 23;
	@%p15 bra 	$L__BB0_25;
	ld.param.u64 	%rd80, [my_kernel_kernel0_param_1];
	mov.u32 	%r239, %tid.x;
	shl.b32 	%r240, %r239, 1;
	mad.lo.s32 	%r241, %r263, 48, %r240;
	cvta.to.global.u64 	%rd50, %rd80;
	mul.wide.u32 	%rd51, %r241, 4;
	add.s64 	%rd52, %rd50, %rd51;
	ld.global.nc.f32 	%f399, [%rd52];
	shl.b32 	%r242, %r239, 3;
	mov.u32 	%r243, _ZZ17my_kernel_kernel0E18placeholder_shared;
	add.s32 	%r244, %r243, %r242;
	st.shared.f32 	[%r244], %f399;
	ld.global.nc.f32 	%f400, [%rd52+4];
	st.shared.f32 	[%r244+4], %f400;
$L__BB0_25:
	bar.sync 	0;
	mov.b32 	%r264, 0;
	mov.pred 	%p21, -1;
$L__BB0_26:
	mov.pred 	%p2, %p21;
	add.s32 	%r247, %r1, %r264;
	cvt.u32.u16 	%r248, %rs2;
	mad.lo.s32 	%r249, %r264, 24, %r248;
	shl.b32 	%r250, %r247, 2;
	mov.u32 	%r251, _ZZ17my_kernel_kernel0E18PaddedInput_shared;
	add.s32 	%r252, %r251, %r250;
	ld.shared.f32 	%f401, [%r252+128];
	ld.shared.f32 	%f402, [%r252];
	shl.b32 	%r253, %r249, 2;
	mov.u32 	%r254, _ZZ17my_kernel_kernel0E18placeholder_shared;
	add.s32 	%r255, %r254, %r253;
	ld.shared.f32 	%f403, [%r255];
	fma.rn.f32 	%f850, %f402, %f403, %f850;
	fma.rn.f32 	%f849, %f401, %f403, %f849;
	ld.shared.f32 	%f404, [%r255+4];
	fma.rn.f32 	%f848, %f402, %f404, %f848;
	fma.rn.f32 	%f847, %f401, %f404, %f847;
	ld.shared.f32 	%f405, [%r252+136];
	ld.shared.f32 	%f406, [%r252+8];
	fma.rn.f32 	%f846, %f406, %f403, %f846;
	fma.rn.f32 	%f845, %f405, %f403, %f845;
	fma.rn.f32 	%f844, %f406, %f404, %f844;
	fma.rn.f32 	%f843, %f405, %f404, %f843;
	ld.shared.f32 	%f407, [%r252+144];
	ld.shared.f32 	%f408, [%r252+16];
	fma.rn.f32 	%f842, %f408, %f403, %f842;
	fma.rn.f32 	%f841, %f407, %f403, %f841;
	fma.rn.f32 	%f840, %f408, %f404, %f840;
	fma.rn.f32 	%f839, %f407, %f404, %f839;
	ld.shared.f32 	%f409, [%r252+152];
	ld.shared.f32 	%f410, [%r252+24];
	fma.rn.f32 	%f838, %f410, %f403, %f838;
	fma.rn.f32 	%f837, %f409, %f403, %f837;
	fma.rn.f32 	%f836, %f410, %f404, %f836;
	fma.rn.f32 	%f835, %f409, %f404, %f835;
	ld.shared.f32 	%f411, [%r252+160];
	ld.shared.f32 	%f412, [%r252+32];
	fma.rn.f32 	%f834, %f412, %f403, %f834;
	fma.rn.f32 	%f833, %f411, %f403, %f833;
	fma.rn.f32 	%f832, %f412, %f404, %f832;
	fma.rn.f32 	%f831, %f411, %f404, %f831;
	ld.shared.f32 	%f413, [%r252+168];
	ld.shared.f32 	%f414, [%r252+40];
	fma.rn.f32 	%f830, %f414, %f403, %f830;
	fma.rn.f32 	%f829, %f413, %f403, %f829;
	fma.rn.f32 	%f828, %f414, %f404, %f828;
	fma.rn.f32 	%f827, %f413, %f404, %f827;
	ld.shared.f32 	%f415, [%r252+176];
	ld.shared.f32 	%f416, [%r252+48];
	fma.rn.f32 	%f826, %f416, %f403, %f826;
	fma.rn.f32 	%f825, %f415, %f403, %f825;
	fma.rn.f32 	%f824, %f416, %f404, %f824;
	fma.rn.f32 	%f823, %f415, %f404, %f823;
	ld.shared.f32 	%f417, [%r252+184];
	ld.shared.f32 	%f418, [%r252+56];
	fma.rn.f32 	%f822, %f418, %f403, %f822;
	fma.rn.f32 	%f821, %f417, %f403, %f821;
	fma.rn.f32 	%f820, %f418, %f404, %f820;
	fma.rn.f32 	%f819, %f417, %f404, %f819;
	ld.shared.f32 	%f419, [%r252+384];
	ld.shared.f32 	%f420, [%r252+256];
	fma.rn.f32 	%f818, %f420, %f403, %f818;
	fma.rn.f32 	%f817, %f419, %f403, %f817;
	fma.rn.f32 	%f816, %f420, %f404, %f816;
	fma.rn.f32 	%f815, %f419, %f404, %f815;
	ld.shared.f32 	%f421, [%r252+392];
	ld.shared.f32 	%f422, [%r252+264];
	fma.rn.f32 	%f814, %f422, %f403, %f814;
	fma.rn.f32 	%f813, %f421, %f403, %f813;
	fma.rn.f32 	%f812, %f422, %f404, %f812;
	fma.rn.f32 	%f811, %f421, %f404, %f811;
	ld.shared.f32 	%f423, [%r252+400];
	ld.shared.f32 	%f424, [%r252+272];
	fma.rn.f32 	%f810, %f424, %f403, %f810;
	fma.rn.f32 	%f809, %f423, %f403, %f809;
	fma.rn.f32 	%f808, %f424, %f404, %f808;
	fma.rn.f32 	%f807, %f423, %f404, %f807;
	ld.shared.f32 	%f425, [%r252+408];
	ld.shared.f32 	%f426, [%r252+280];
	fma.rn.f32 	%f806, %f426, %f403, %f806;
	fma.rn.f32 	%f805, %f425, %f403, %f805;
	fma.rn.f32 	%f804, %f426, %f404, %f804;
	fma.rn.f32 	%f803, %f425, %f404, %f803;
	ld.shared.f32 	%f427, [%r252+416];
	ld.shared.f32 	%f428, [%r252+288];
	fma.rn.f32 	%f802, %f428, %f403, %f802;
	fma.rn.f32 	%f801, %f427, %f403, %f801;
	fma.rn.f32 	%f800, %f428, %f404, %f800;
	fma.rn.f32 	%f799, %f427, %f404, %f799;
	ld.shared.f32 	%f429, [%r252+424];
	ld.shared.f32 	%f430, [%r252+296];
	fma.rn.f32 	%f798, %f430, %f403, %f798;
	fma.rn.f32 	%f797, %f429, %f403, %f797;
	fma.rn.f32 	%f796, %f430, %f404, %f796;
	fma.rn.f32 	%f795, %f429, %f404, %f795;
	ld.shared.f32 	%f431, [%r252+432];
	ld.shared.f32 	%f432, [%r252+304];
	fma.rn.f32 	%f794, %f432, %f403, %f794;
	fma.rn.f32 	%f793, %f431, %f403, %f793;
	fma.rn.f32 	%f792, %f432, %f404, %f792;
	fma.rn.f32 	%f791, %f431, %f404, %f791;
	ld.shared.f32 	%f433, [%r252+440];
	ld.shared.f32 	%f434, [%r252+312];
	fma.rn.f32 	%f790, %f434, %f403, %f790;
	fma.rn.f32 	%f789, %f433, %f403, %f789;
	fma.rn.f32 	%f788, %f434, %f404, %f788;
	fma.rn.f32 	%f787, %f433, %f404, %f787;
	ld.shared.f32 	%f435, [%r252+640];
	ld.shared.f32 	%f436, [%r252+512];
	fma.rn.f32 	%f786, %f436, %f403, %f786;
	fma.rn.f32 	%f785, %f435, %f403, %f785;
	fma.rn.f32 	%f784, %f436, %f404, %f784;
	fma.rn.f32 	%f783, %f435, %f404, %f783;
	ld.shared.f32 	%f437, [%r252+648];
	ld.shared.f32 	%f438, [%r252+520];
	fma.rn.f32 	%f782, %f438, %f403, %f782;
	fma.rn.f32 	%f781, %f437, %f403, %f781;
	fma.rn.f32 	%f780, %f438, %f404, %f780;
	fma.rn.f32 	%f779, %f437, %f404, %f779;
	ld.shared.f32 	%f439, [%r252+656];
	ld.shared.f32 	%f440, [%r252+528];
	fma.rn.f32 	%f778, %f440, %f403, %f778;
	fma.rn.f32 	%f777, %f439, %f403, %f777;
	fma.rn.f32 	%f776, %f440, %f404, %f776;
	fma.rn.f32 	%f775, %f439, %f404, %f775;
	ld.shared.f32 	%f441, [%r252+664];
	ld.shared.f32 	%f442, [%r252+536];
	fma.rn.f32 	%f774, %f442, %f403, %f774;
	fma.rn.f32 	%f773, %f441, %f403, %f773;
	fma.rn.f32 	%f772, %f442, %f404, %f772;
	fma.rn.f32 	%f771, %f441, %f404, %f771;
	ld.shared.f32 	%f443, [%r252+672];
	ld.shared.f32 	%f444, [%r252+544];
	fma.rn.f32 	%f770, %f444, %f403, %f770;
	fma.rn.f32 	%f769, %f443, %f403, %f769;
	fma.rn.f32 	%f768, %f444, %f404, %f768;
	fma.rn.f32 	%f767, %f443, %f404, %f767;
	ld.shared.f32 	%f445, [%r252+680];
	ld.shared.f32 	%f446, [%r252+552];
	fma.rn.f32 	%f766, %f446, %f403, %f766;
	fma.rn.f32 	%f765, %f445, %f403, %f765;
	fma.rn.f32 	%f764, %f446, %f404, %f764;
	fma.rn.f32 	%f763, %f445, %f404, %f763;
	ld.shared.f32 	%f447, [%r252+688];
	ld.shared.f32 	%f448, [%r252+560];
	fma.rn.f32 	%f762, %f448, %f403, %f762;
	fma.rn.f32 	%f761, %f447, %f403, %f761;
	fma.rn.f32 	%f760, %f448, %f404, %f760;
	fma.rn.f32 	%f759, %f447, %f404, %f759;
	ld.shared.f32 	%f449, [%r252+696];
	ld.shared.f32 	%f450, [%r252+568];
	fma.rn.f32 	%f758, %f450, %f403, %f758;
	fma.rn.f32 	%f757, %f449, %f403, %f757;
	fma.rn.f32 	%f756, %f450, %f404, %f756;
	fma.rn.f32 	%f755, %f449, %f404, %f755;
	ld.shared.f32 	%f451, [%r252+896];
	ld.shared.f32 	%f452, [%r252+768];
	fma.rn.f32 	%f754, %f452, %f403, %f754;
	fma.rn.f32 	%f753, %f451, %f403, %f753;
	fma.rn.f32 	%f752, %f452, %f404, %f752;
	fma.rn.f32 	%f751, %f451, %f404, %f751;
	ld.shared.f32 	%f453, [%r252+904];
	ld.shared.f32 	%f454, [%r252+776];
	fma.rn.f32 	%f750, %f454, %f403, %f750;
	fma.rn.f32 	%f749, %f453, %f403, %f749;
	fma.rn.f32 	%f748, %f454, %f404, %f748;
	fma.rn.f32 	%f747, %f453, %f404, %f747;
	ld.shared.f32 	%f455, [%r252+912];
	ld.shared.f32 	%f456, [%r252+784];
	fma.rn.f32 	%f746, %f456, %f403, %f746;
	fma.rn.f32 	%f745, %f455, %f403, %f745;
	fma.rn.f32 	%f744, %f456, %f404, %f744;
	fma.rn.f32 	%f743, %f455, %f404, %f743;
	ld.shared.f32 	%f457, [%r252+920];
	ld.shared.f32 	%f458, [%r252+792];
	fma.rn.f32 	%f742, %f458, %f403, %f742;
	fma.rn.f32 	%f741, %f457, %f403, %f741;
	fma.rn.f32 	%f740, %f458, %f404, %f740;
	fma.rn.f32 	%f739, %f457, %f404, %f739;
	ld.shared.f32 	%f459, [%r252+928];
	ld.shared.f32 	%f460, [%r252+800];
	fma.rn.f32 	%f738, %f460, %f403, %f738;
	fma.rn.f32 	%f737, %f459, %f403, %f737;
	fma.rn.f32 	%f736, %f460, %f404, %f736;
	fma.rn.f32 	%f735, %f459, %f404, %f735;
	ld.shared.f32 	%f461, [%r252+936];
	ld.shared.f32 	%f462, [%r252+808];
	fma.rn.f32 	%f734, %f462, %f403, %f734;
	fma.rn.f32 	%f733, %f461, %f403, %f733;
	fma.rn.f32 	%f732, %f462, %f404, %f732;
	fma.rn.f32 	%f731, %f461, %f404, %f731;
	ld.shared.f32 	%f463, [%r252+944];
	ld.shared.f32 	%f464, [%r252+816];
	fma.rn.f32 	%f730, %f464, %f403, %f730;
	fma.rn.f32 	%f729, %f463, %f403, %f729;
	fma.rn.f32 	%f728, %f464, %f404, %f728;
	fma.rn.f32 	%f727, %f463, %f404, %f727;
	ld.shared.f32 	%f465, [%r252+952];
	ld.shared.f32 	%f466, [%r252+824];
	fma.rn.f32 	%f726, %f466, %f403, %f726;
	fma.rn.f32 	%f725, %f465, %f403, %f725;
	fma.rn.f32 	%f724, %f466, %f404, %f724;
	fma.rn.f32 	%f723, %f465, %f404, %f723;
	mov.b32 	%r264, 1;
	mov.pred 	%p21, 0;
	@%p2 bra 	$L__BB0_26;
	add.s32 	%r263, %r263, 1;
	setp.ne.s32 	%p18, %r263, 72;
	@%p18 bra 	$L__BB0_1;
	ld.param.u64 	%rd83, [my_kernel_kernel0_param_4];
	ld.param.u64 	%rd82, [my_kernel_kernel0_param_3];
	ld.param.u64 	%rd81, [my_kernel_kernel0_param_2];
	add.s64 	%rd86, %rd1, 256;
	st.local.v4.f32 	[%rd1], {%f850, %f848, %f846, %f844};
	st.local.v4.f32 	[%rd1+256], {%f849, %f847, %f845, %f843};
	st.local.v4.f32 	[%rd1+16], {%f842, %f840, %f838, %f836};
	st.local.v4.f32 	[%rd1+272], {%f841, %f839, %f837, %f835};
	st.local.v4.f32 	[%rd1+32], {%f834, %f832, %f830, %f828};
	st.local.v4.f32 	[%rd1+288], {%f833, %f831, %f829, %f827};
	st.local.v4.f32 	[%rd1+48], {%f826, %f824, %f822, %f820};
	st.local.v4.f32 	[%rd1+304], {%f825, %f823, %f821, %f819};
	st.local.v4.f32 	[%rd1+64], {%f818, %f816, %f814, %f812};
	st.local.v4.f32 	[%rd1+320], {%f817, %f815, %f813, %f811};
	st.local.v4.f32 	[%rd1+80], {%f810, %f808, %f806, %f804};
	st.local.v4.f32 	[%rd1+336], {%f809, %f807, %f805, %f803};
	st.local.v4.f32 	[%rd1+96], {%f802, %f800, %f798, %f796};
	st.local.v4.f32 	[%rd1+352], {%f801, %f799, %f797, %f795};
	st.local.v4.f32 	[%rd1+112], {%f794, %f792, %f790, %f788};
	st.local.v4.f32 	[%rd1+368], {%f793, %f791, %f789, %f787};
	st.local.v4.f32 	[%rd1+128], {%f786, %f784, %f782, %f780};
	st.local.v4.f32 	[%rd1+384], {%f785, %f783, %f781, %f779};
	st.local.v4.f32 	[%rd1+144], {%f778, %f776, %f774, %f772};
	st.local.v4.f32 	[%rd1+400], {%f777, %f775, %f773, %f771};
	st.local.v4.f32 	[%rd1+160], {%f770, %f768, %f766, %f764};
	st.local.v4.f32 	[%rd1+416], {%f769, %f767, %f765, %f763};
	st.local.v4.f32 	[%rd1+176], {%f762, %f760, %f758, %f756};
	st.local.v4.f32 	[%rd1+432], {%f761, %f759, %f757, %f755};
	st.local.v4.f32 	[%rd1+192], {%f754, %f752, %f750, %f748};
	st.local.v4.f32 	[%rd1+448], {%f753, %f751, %f749, %f747};
	st.local.v4.f32 	[%rd1+208], {%f746, %f744, %f742, %f740};
	st.local.v4.f32 	[%rd1+464], {%f745, %f743, %f741, %f739};
	st.local.v4.f32 	[%rd1+224], {%f738, %f736, %f734, %f732};
	st.local.v4.f32 	[%rd1+480], {%f737, %f735, %f733, %f731};
	st.local.v4.f32 	[%rd1+240], {%f730, %f728, %f726, %f724};
	st.local.v4.f32 	[%rd1+496], {%f729, %f727, %f725, %f723};
	mov.u32 	%r257, %ctaid.x;
	shr.u32 	%r258, %r257, 1;
	mul.lo.s32 	%r259, %r258, 12288;
	cvt.u64.u16 	%rd53, %rs2;
	cvta.to.global.u64 	%rd54, %rd83;
	cvt.u32.u16 	%r260, %rs2;
	mul.wide.u32 	%rd55, %r260, 4;
	add.s64 	%rd56, %rd54, %rd55;
	ld.global.nc.f32 	%f385, [%rd56];
	ld.global.nc.f32 	%f386, [%rd56+4];
	mov.u32 	%r261, %tid.x;
	mul.hi.u32 	%r262, %r261, 178956971;
	mul.wide.u32 	%rd57, %r262, 6144;
	selp.b64 	%rd58, 192, 0, %p3;
	or.b64  	%rd59, %rd57, %rd58;
	selp.b64 	%rd60, 768, 0, %p1;
	or.b64  	%rd61, %rd59, %rd60;
	cvt.u64.u32 	%rd62, %r259;
	add.s64 	%rd63, %rd61, %rd62;
	add.s64 	%rd64, %rd63, %rd53;
	shl.b64 	%rd65, %rd64, 2;
	add.s64 	%rd66, %rd65, 1536;
	cvta.to.global.u64 	%rd67, %rd82;
	add.s64 	%rd85, %rd67, %rd66;
	cvta.to.global.u64 	%rd68, %rd81;
	add.s64 	%rd84, %rd68, %rd66;
	mov.b32 	%r265, 0;
$L__BB0_29:
	ld.global.nc.f32 	%f467, [%rd85+-1536];
	ld.local.v4.f32 	{%f468, %f469, %f470, %f471}, [%rd86+-256];
	add.f32 	%f472, %f468, %f385;
	add.f32 	%f473, %f467, %f472;
	st.global.f32 	[%rd84+-1536], %f473;
	ld.global.nc.f32 	%f474, [%rd85];
	ld.local.v4.f32 	{%f475, %f476, %f477, %f478}, [%rd86];
	add.f32 	%f479, %f475, %f385;
	add.f32 	%f480, %f474, %f479;
	st.global.f32 	[%rd84], %f480;
	ld.global.nc.f32 	%f481, [%rd85+-1532];
	add.f32 	%f482, %f469, %f386;
	add.f32 	%f483, %f481, %f482;
	st.global.f32 	[%rd84+-1532], %f483;
	ld.global.nc.f32 	%f484, [%rd85+4];
	add.f32 	%f485, %f476, %f386;
	add.f32 	%f486, %f484, %f485;
	st.global.f32 	[%rd84+4], %f486;
	ld.global.nc.f32 	%f487, [%rd85+-1440];
	add.f32 	%f488, %f470, %f385;
	add.f32 	%f489, %f487, %f488;
	st.global.f32 	[%rd84+-1440], %f489;
	ld.global.nc.f32 	%f490, [%rd85+96];
	add.f32 	%f491, %f477, %f385;
	add.f32 	%f492, %f490, %f491;
	st.global.f32 	[%rd84+96], %f492;
	ld.global.nc.f32 	%f493, [%rd85+-1436];
	add.f32 	%f494, %f471, %f386;
	add.f32 	%f495, %f493, %f494;
	st.global.f32 	[%rd84+-1436], %f495;
	ld.global.nc.f32 	%f496, [%rd85+100];
	add.f32 	%f497, %f478, %f386;
	add.f32 	%f498, %f496, %f497;
	st.global.f32 	[%rd84+100], %f498;
	ld.global.nc.f32 	%f499, [%rd85+-1344];
	ld.local.v4.f32 	{%f500, %f501, %f502, %f503}, [%rd86+-240];
	add.f32 	%f504, %f500, %f385;
	add.f32 	%f505, %f499, %f504;
	st.global.f32 	[%rd84+-1344], %f505;
	ld.global.nc.f32 	%f506, [%rd85+192];
	ld.local.v4.f32 	{%f507, %f508, %f509, %f510}, [%rd86+16];
	add.f32 	%f511, %f507, %f385;
	add.f32 	%f512, %f506, %f511;
	st.global.f32 	[%rd84+192], %f512;
	ld.global.nc.f32 	%f513, [%rd85+-1340];
	add.f32 	%f514, %f501, %f386;
	add.f32 	%f515, %f513, %f514;
	st.global.f32 	[%rd84+-1340], %f515;
	ld.global.nc.f32 	%f516, [%rd85+196];
	add.f32 	%f517, %f508, %f386;
	add.f32 	%f518, %f516, %f517;
	st.global.f32 	[%rd84+196], %f518;
	ld.global.nc.f32 	%f519, [%rd85+-1248];
	add.f32 	%f520, %f502, %f385;
	add.f32 	%f521, %f519, %f520;
	st.global.f32 	[%rd84+-1248], %f521;
	ld.global.nc.f32 	%f522, [%rd85+288];
	add.f32 	%f523, %f509, %f385;
	add.f32 	%f524, %f522, %f523;
	st.global.f32 	[%rd84+288], %f524;
	ld.global.nc.f32 	%f525, [%rd85+-1244];
	add.f32 	%f526, %f503, %f386;
	add.f32 	%f527, %f525, %f526;
	st.global.f32 	[%rd84+-1244], %f527;
	ld.global.nc.f32 	%f528, [%rd85+292];
	add.f32 	%f529, %f510, %f386;
	add.f32 	%f530, %f528, %f529;
	st.global.f32 	[%rd84+292], %f530;
	ld.global.nc.f32 	%f531, [%rd85+-1152];
	ld.local.v4.f32 	{%f532, %f533, %f534, %f535}, [%rd86+-224];
	add.f32 	%f536, %f532, %f385;
	add.f32 	%f537, %f531, %f536;
	st.global.f32 	[%rd84+-1152], %f537;
	ld.global.nc.f32 	%f538, [%rd85+384];
	ld.local.v4.f32 	{%f539, %f540, %f541, %f542}, [%rd86+32];
	add.f32 	%f543, %f539, %f385;
	add.f32 	%f544, %f538, %f543;
	st.global.f32 	[%rd84+384], %f544;
	ld.global.nc.f32 	%f545, [%rd85+-1148];
	add.f32 	%f546, %f533, %f386;
	add.f32 	%f547, %f545, %f546;
	st.global.f32 	[%rd84+-1148], %f547;
	ld.global.nc.f32 	%f548, [%rd85+388];
	add.f32 	%f549, %f540, %f386;
	add.f32 	%f550, %f548, %f549;
	st.global.f32 	[%rd84+388], %f550;
	ld.global.nc.f32 	%f551, [%rd85+-1056];
	add.f32 	%f552, %f534, %f385;
	add.f32 	%f553, %f551, %f552;
	st.global.f32 	[%rd84+-1056], %f553;
	ld.global.nc.f32 	%f554, [%rd85+480];
	add.f32 	%f555, %f541, %f385;
	add.f32 	%f556, %f554, %f555;
	st.global.f32 	[%rd84+480], %f556;
	ld.global.nc.f32 	%f557, [%rd85+-1052];
	add.f32 	%f558, %f535, %f386;
	add.f32 	%f559, %f557, %f558;
	st.global.f32 	[%rd84+-1052], %f559;
	ld.global.nc.f32 	%f560, [%rd85+484];
	add.f32 	%f561, %f542, %f386;
	add.f32 	%f562, %f560, %f561;
	st.global.f32 	[%rd84+484], %f562;
	ld.global.nc.f32 	%f563, [%rd85+-960];
	ld.local.v4.f32 	{%f564, %f565, %f566, %f567}, [%rd86+-208];
	add.f32 	%f568, %f564, %f385;
	add.f32 	%f569, %f563, %f568;
	st.global.f32 	[%rd84+-960], %f569;
	ld.global.nc.f32 	%f570, [%rd85+576];
	ld.local.v4.f32 	{%f571, %f572, %f573, %f574}, [%rd86+48];
	add.f32 	%f575, %f571, %f385;
	add.f32 	%f576, %f570, %f575;
	st.global.f32 	[%rd84+576], %f576;
	ld.global.nc.f32 	%f577, [%rd85+-956];
	add.f32 	%f578, %f565, %f386;
	add.f32 	%f579, %f577, %f578;
	st.global.f32 	[%rd84+-956], %f579;
	ld.global.nc.f32 	%f580, [%rd85+580];
	add.f32 	%f581, %f572, %f386;
	add.f32 	%f582, %f580, %f581;
	st.global.f32 	[%rd84+580], %f582;
	ld.global.nc.f32 	%f583, [%rd85+-864];
	add.f32 	%f584, %f566, %f385;
	add.f32 	%f585, %f583, %f584;
	st.global.f32 	[%rd84+-864], %f585;
	ld.global.nc.f32 	%f586, [%rd85+672];
	add.f32 	%f587, %f573, %f385;
	add.f32 	%f588, %f586, %f587;
	st.global.f32 	[%rd84+672], %f588;
	ld.global.nc.f32 	%f589, [%rd85+-860];
	add.f32 	%f590, %f567, %f386;
	add.f32 	%f591, %f589, %f590;
	st.global.f32 	[%rd84+-860], %f591;
	ld.global.nc.f32 	%f592, [%rd85+676];
	add.f32 	%f593, %f574, %f386;
	add.f32 	%f594, %f592, %f593;
	st.global.f32 	[%rd84+676], %f594;
	add.s32 	%r265, %r265, 1;
	add.s64 	%rd86, %rd86, 64;
	add.s64 	%rd85, %rd85, 6144;
	add.s64 	%rd84, %rd84, 6144;
	setp.ne.s32 	%p20, %r265, 4;
	@%p20 bra 	$L__BB0_29;
	ret;

}


// ===== COMPILED SASS (sm_100) =====

	.target	sm_100

	.elftype	@"ET_EXEC"


//--------------------- .note.nv.tkinfo           --------------------------
	.section	.note.nv.tkinfo,"",@"SHT_NOTE"
	.sectionflags	@"SHF_NOTE_NV_TKINFO"
	.tkinfo
        /*0018*/ 	.word	0x00000002
        /*0030*/ 	.string	""
        /*0030*/ 	.string	"ptxas"
        /*0030*/ 	.string	"Cuda compilation tools, release 13.0, V13.0.88"
        /*0030*/ 	.string	"Build cuda_13.0.r13.0/compiler.36424714_0"
        /*0030*/ 	.string	"-arch sm_100 -m 64 "



//--------------------- .note.nv.cuinfo           --------------------------
	.section	.note.nv.cuinfo,"",@"SHT_NOTE"
	.sectionflags	@"SHF_NOTE_NV_CUINFO"
        /*0018*/ 	.short	0x0002
        /*001a*/ 	.short	0x0064
        /*001c*/ 	.short	0x0082
	.zero		2


//--------------------- .nv.info                  --------------------------
	.section	.nv.info,"",@"SHT_CUDA_INFO"
	.align	4


	//----- nvinfo : EIATTR_REGCOUNT
	.align		4
        /*0000*/ 	.byte	0x04, 0x2f
        /*0002*/ 	.short	(.L_1 - .L_0)
	.align		4
.L_0:
        /*0004*/ 	.word	index@(my_kernel_kernel0)
        /*0008*/ 	.word	0x000000a2


	//----- nvinfo : EIATTR_FRAME_SIZE
	.align		4
.L_1:
        /*000c*/ 	.byte	0x04, 0x11
        /*000e*/ 	.short	(.L_3 - .L_2)
	.align		4
.L_2:
        /*0010*/ 	.word	index@(my_kernel_kernel0)
        /*0014*/ 	.word	0x00000200


	//----- nvinfo : EIATTR_MIN_STACK_SIZE
	.align		4
.L_3:
        /*0018*/ 	.byte	0x04, 0x12
        /*001a*/ 	.short	(.L_5 - .L_4)
	.align		4
.L_4:
        /*001c*/ 	.word	index@(my_kernel_kernel0)
        /*0020*/ 	.word	0x00000200
.L_5:


//--------------------- .nv.compat                --------------------------
	.section	.nv.compat,"",@"SHT_CUDA_COMPAT_INFO"
	.align	4
        /*0000*/ 	.byte	0x02, 0x09, 0x00, 0x00, 0x02, 0x02, 0x01, 0x00, 0x02, 0x05, 0x05, 0x00, 0x03, 0x07, 0x01, 0x01
        /*0010*/ 	.byte	0x02, 0x03, 0x00, 0x00, 0x02, 0x06, 0x01, 0x00, 0x04, 0x0b, 0x08, 0x00, 0x09, 0x00, 0x00, 0x00
        /*0020*/ 	.byte	0x00, 0x00, 0x00, 0x00


//--------------------- .nv.info.my_kernel_kernel0 --------------------------
	.section	.nv.info.my_kernel_kernel0,"",@"SHT_CUDA_INFO"
	.sectionflags	@""
	.align	4


	//----- nvinfo : EIATTR_CUDA_API_VERSION
	.align		4
        /*0000*/ 	.byte	0x04, 0x37
        /*0002*/ 	.short	(.L_7 - .L_6)
.L_6:
        /*0004*/ 	.word	0x00000082


	//----- nvinfo : EIATTR_KPARAM_INFO
	.align		4
.L_7:
        /*0008*/ 	.byte	0x04, 0x17
        /*000a*/ 	.short	(.L_9 - .L_8)
.L_8:
        /*000c*/ 	.word	0x00000000
        /*0010*/ 	.short	0x0004
        /*0012*/ 	.short	0x0020
        /*0014*/ 	.byte	0x00, 0xf5, 0x21, 0x00


	//----- nvinfo : EIATTR_KPARAM_INFO
	.align		4
.L_9:
        /*0018*/ 	.byte	0x04, 0x17
        /*001a*/ 	.short	(.L_11 - .L_10)
.L_10:
        /*001c*/ 	.word	0x00000000
        /*0020*/ 	.short	0x0003
        /*0022*/ 	.short	0x0018
        /*0024*/ 	.byte	0x00, 0xf5, 0x21, 0x00


	//----- nvinfo : EIATTR_KPARAM_INFO
	.align		4
.L_11:
        /*0028*/ 	.byte	0x04, 0x17
        /*002a*/ 	.short	(.L_13 - .L_12)
.L_12:
        /*002c*/ 	.word	0x00000000
        /*0030*/ 	.short	0x0002
        /*0032*/ 	.short	0x0010
        /*0034*/ 	.byte	0x00, 0xf5, 0x21, 0x00


	//----- nvinfo : EIATTR_KPARAM_INFO
	.align		4
.L_13:
        /*0038*/ 	.byte	0x04, 0x17
        /*003a*/ 	.short	(.L_15 - .L_14)
.L_14:
        /*003c*/ 	.word	0x00000000
        /*0040*/ 	.short	0x0001
        /*0042*/ 	.short	0x0008
        /*0044*/ 	.byte	0x00, 0xf5, 0x21, 0x00


	//----- nvinfo : EIATTR_KPARAM_INFO
	.align		4
.L_15:
        /*0048*/ 	.byte	0x04, 0x17
        /*004a*/ 	.short	(.L_17 - .L_16)
.L_16:
        /*004c*/ 	.word	0x00000000
        /*0050*/ 	.short	0x0000
        /*0052*/ 	.short	0x0000
        /*0054*/ 	.byte	0x00, 0xf5, 0x21, 0x00


	//----- nvinfo : EIATTR_SPARSE_MMA_MASK
	.align		4
.L_17:
        /*0058*/ 	.byte	0x03, 0x50
        /*005a*/ 	.short	0x0000


	//----- nvinfo : EIATTR_MAXREG_COUNT
	.align		4
        /*005c*/ 	.byte	0x03, 0x1b
        /*005e*/ 	.short	0x00ff


	//----- nvinfo : EIATTR_NUM_BARRIERS
	.align		4
        /*0060*/ 	.byte	0x02, 0x4c
        /*0062*/ 	.byte	0x01
	.zero		1


	//----- nvinfo : EIATTR_MERCURY_ISA_VERSION
	.align		4
        /*0064*/ 	.byte	0x03, 0x5f
        /*0066*/ 	.short	0x0101


	//----- nvinfo : EIATTR_VRC_CTA_INIT_COUNT
	.align		4
        /*0068*/ 	.byte	0x02, 0x4a
	.zero		1
	.zero		1


	//----- nvinfo : EIATTR_EXIT_INSTR_OFFSETS
	.align		4
        /*006c*/ 	.byte	0x04, 0x1c
        /*006e*/ 	.short	(.L_19 - .L_18)


	//   ....[0]....
.L_18:
        /*0070*/ 	.word	0x00003300


	//----- nvinfo : EIATTR_CRS_STACK_SIZE
	.align		4
.L_19:
        /*0074*/ 	.byte	0x04, 0x1e
        /*0076*/ 	.short	(.L_21 - .L_20)
.L_20:
        /*0078*/ 	.word	0x00000000


	//----- nvinfo : EIATTR_CBANK_PARAM_SIZE
	.align		4
.L_21:
        /*007c*/ 	.byte	0x03, 0x19
        /*007e*/ 	.short	0x0028


	//----- nvinfo : EIATTR_PARAM_CBANK
	.align		4
        /*0080*/ 	.byte	0x04, 0x0a
        /*0082*/ 	.short	(.L_23 - .L_22)
	.align		4
.L_22:
        /*0084*/ 	.word	index@(.nv.constant0.my_kernel_kernel0)
        /*0088*/ 	.short	0x0380
        /*008a*/ 	.short	0x0028


	//----- nvinfo : EIATTR_SW_WAR
	.align		4
.L_23:
        /*008c*/ 	.byte	0x04, 0x36
        /*008e*/ 	.short	(.L_25 - .L_24)
.L_24:
        /*0090*/ 	.word	0x00000008
.L_25:


//--------------------- .nv.callgraph             --------------------------
	.section	.nv.callgraph,"",@"SHT_CUDA_CALLGRAPH"
	.align	4
	.sectionentsize	8
	.align		4
        /*0000*/ 	.word	0x00000000
	.align		4
        /*0004*/ 	.word	0xffffffff
	.align		4
        /*0008*/ 	.word	0x00000000
	.align		4
        /*000c*/ 	.word	0xfffffffe
	.align		4
        /*0010*/ 	.word	0x00000000
	.align		4
        /*0014*/ 	.word	0xfffffffd
	.align		4
        /*0018*/ 	.word	0x00000000
	.align		4
        /*001c*/ 	.word	0xfffffffc


//--------------------- .text.my_kernel_kernel0   --------------------------
	.section	.text.my_kernel_kernel0,"ax",@progbits
	.align	128
        .global         my_kernel_kernel0
        .type           my_kernel_kernel0,@function
        .size           my_kernel_kernel0,(.L_x_20 - my_kernel_kernel0)
        .other          my_kernel_kernel0,@"STO_CUDA_ENTRY STV_DEFAULT"
my_kernel_kernel0:
.text.my_kernel_kernel0:
[----:B------:R-:W0:Y:S01]  /*0000*/  LDC R1, c[0x0][0x37c] ;  /* 0x0000df00ff017b82 */ /* 0x000e220000000800 */
[----:B------:R-:W1:Y:S01]  /*0010*/  S2R R135, SR_TID.X ;  /* 0x0000000000877919 */ /* 0x000e620000002100 */
[----:B------:R-:W-:Y:S01]  /*0020*/  HFMA2 R7, -RZ, RZ, 0, 8.58306884765625e-06 ;  /* 0x00000090ff077431 */ /* 0x000fe200000001ff */
[----:B0-----:R-:W-:Y:S02]  /*0030*/  IADD3 R1, PT, PT, R1, -0x200, RZ ;  /* 0xfffffe0001017810 */ /* 0x001fe40007ffe0ff */
[----:B------:R-:W-:Y:S01]  /*0040*/  CS2R R14, SRZ ;  /* 0x00000000000e7805 */ /* 0x000fe2000001ff00 */
[----:B------:R-:W0:Y:S01]  /*0050*/  S2R R3, SR_CTAID.X ;  /* 0x0000000000037919 */ /* 0x000e220000002500 */
[----:B------:R-:W-:Y:S02]  /*0060*/  CS2R R10, SRZ ;  /* 0x00000000000a7805 */ /* 0x000fe4000001ff00 */
[----:B------:R-:W-:Y:S02]  /*0070*/  CS2R R12, SRZ ;  /* 0x00000000000c7805 */ /* 0x000fe4000001ff00 */
[----:B------:R-:W-:Y:S01]  /*0080*/  CS2R R8, SRZ ;  /* 0x0000000000087805 */ /* 0x000fe2000001ff00 */
[----:B------:R2:W-:Y:S01]  /*0090*/  STL.128 [R1], RZ ;  /* 0x000000ff01007387 */ /* 0x0005e20000100c00 */
[----:B------:R-:W-:-:S02]  /*00a0*/  CS2R R22, SRZ ;  /* 0x0000000000167805 */ /* 0x000fc4000001ff00 */
[----:B------:R-:W-:Y:S02]  /*00b0*/  CS2R R20, SRZ ;  /* 0x0000000000147805 */ /* 0x000fe4000001ff00 */
[----:B------:R-:W-:Y:S01]  /*00c0*/  CS2R R18, SRZ ;  /* 0x0000000000127805 */ /* 0x000fe2000001ff00 */
[----:B------:R2:W-:Y:S01]  /*00d0*/  STL.128 [R1+0x100], RZ ;  /* 0x000100ff01007387 */ /* 0x0005e20000100c00 */
[----:B------:R-:W-:Y:S02]  /*00e0*/  CS2R R26, SRZ ;  /* 0x00000000001a7805 */ /* 0x000fe4000001ff00 */
[----:B------:R-:W-:Y:S02]  /*00f0*/  CS2R R16, SRZ ;  /* 0x0000000000107805 */ /* 0x000fe4000001ff00 */
[----:B------:R-:W-:Y:S01]  /*0100*/  CS2R R24, SRZ ;  /* 0x0000000000187805 */ /* 0x000fe2000001ff00 */
[----:B------:R2:W-:Y:S01]  /*0110*/  STL.128 [R1+0x10], RZ ;  /* 0x000010ff01007387 */ /* 0x0005e20000100c00 */
        /* <DEDUP_REMOVED lines=14> */
[----:B------:R-:W-:Y:S02]  /*0200*/  CS2R R48, SRZ ;  /* 0x0000000000307805 */ /* 0x000fe4000001ff00 */
[C---:B-1----:R-:W-:Y:S01]  /*0210*/  LOP3.LUT R100, R135.reuse, 0xffff, RZ, 0xc0, !PT ;  /* 0x0000ffff87647812 */ /* 0x042fe200078ec0ff */
[----:B------:R2:W-:Y:S01]  /*0220*/  STL.128 [R1+0x30], RZ ;  /* 0x000030ff01007387 */ /* 0x0005e20000100c00 */
[----:B------:R-:W-:-:S02]  /*0230*/  LOP3.LUT R4, R135, 0x1, RZ, 0xc0, !PT ;  /* 0x0000000187047812 */ /* 0x000fc400078ec0ff */
[----:B------:R-:W-:Y:S02]  /*0240*/  CS2R R54, SRZ ;  /* 0x0000000000367805 */ /* 0x000fe4000001ff00 */
[----:B------:R-:W-:Y:S01]  /*0250*/  SHF.R.U32.HI R136, RZ, 0x6, R135 ;  /* 0x00000006ff887819 */ /* 0x000fe20000011687 */
[----:B------:R-:W-:Y:S01]  /*0260*/  IMAD R0, R100, 0xaab, RZ ;  /* 0x00000aab64007824 */ /* 0x000fe200078e02ff */
[----:B------:R2:W-:Y:S01]  /*0270*/  STL.128 [R1+0x130], RZ ;  /* 0x000130ff01007387 */ /* 0x0005e20000100c00 */
[----:B------:R-:W-:Y:S02]  /*0280*/  CS2R R58, SRZ ;  /* 0x00000000003a7805 */ /* 0x000fe4000001ff00 */
[----:B------:R-:W-:Y:S02]  /*0290*/  CS2R R52, SRZ ;  /* 0x0000000000347805 */ /* 0x000fe4000001ff00 */
[----:B------:R-:W-:Y:S02]  /*02a0*/  CS2R R56, SRZ ;  /* 0x0000000000387805 */ /* 0x000fe4000001ff00 */
[----:B------:R-:W-:Y:S01]  /*02b0*/  SHF.R.U32.HI R0, RZ, 0x10, R0 ;  /* 0x00000010ff007819 */ /* 0x000fe20000011600 */
[----:B------:R2:W-:Y:S01]  /*02c0*/  STL.128 [R1+0x40], RZ ;  /* 0x000040ff01007387 */ /* 0x0005e20000100c00 */
[----:B------:R-:W-:-:S02]  /*02d0*/  CS2R R62, SRZ ;  /* 0x00000000003e7805 */ /* 0x000fc4000001ff00 */
[----:B------:R-:W-:Y:S02]  /*02e0*/  CS2R R66, SRZ ;  /* 0x0000000000427805 */ /* 0x000fe4000001ff00 */
[C---:B------:R-:W-:Y:S01]  /*02f0*/  PRMT R2, R0.reuse, 0x9910, RZ ;  /* 0x0000991000027816 */ /* 0x040fe200000000ff */
[----:B------:R2:W-:Y:S01]  /*0300*/  STL.128 [R1+0x140], RZ ;  /* 0x000140ff01007387 */ /* 0x0005e20000100c00 */
[----:B------:R-:W-:Y:S02]  /*0310*/  SHF.L.U32 R139, R0, 0x8, RZ ;  /* 0x00000008008b7819 */ /* 0x000fe400000006ff */
[----:B------:R-:W-:Y:S02]  /*0320*/  CS2R R60, SRZ ;  /* 0x00000000003c7805 */ /* 0x000fe4000001ff00 */
[----:B------:R-:W-:Y:S01]  /*0330*/  CS2R R64, SRZ ;  /* 0x0000000000407805 */ /* 0x000fe2000001ff00 */
[----:B------:R-:W-:Y:S01]  /*0340*/  IMAD R2, R2, 0x18, RZ ;  /* 0x0000001802027824 */ /* 0x000fe200078e02ff */
[----:B------:R2:W-:Y:S01]  /*0350*/  STL.128 [R1+0x50], RZ ;  /* 0x000050ff01007387 */ /* 0x0005e20000100c00 */
[----:B------:R-:W-:-:S02]  /*0360*/  CS2R R70, SRZ ;  /* 0x0000000000467805 */ /* 0x000fc4000001ff00 */
[----:B------:R-:W-:Y:S02]  /*0370*/  CS2R R74, SRZ ;  /* 0x00000000004a7805 */ /* 0x000fe4000001ff00 */
[----:B------:R-:W-:Y:S02]  /*0380*/  CS2R R68, SRZ ;  /* 0x0000000000447805 */ /* 0x000fe4000001ff00 */
[----:B------:R-:W-:Y:S01]  /*0390*/  IADD3 R2, PT, PT, RZ, -R2, RZ ;  /* 0x80000002ff027210 */ /* 0x000fe20007ffe0ff */
[----:B------:R2:W-:Y:S01]  /*03a0*/  STL.128 [R1+0x150], RZ ;  /* 0x000150ff01007387 */ /* 0x0005e20000100c00 */
[----:B------:R-:W-:Y:S02]  /*03b0*/  CS2R R72, SRZ ;  /* 0x0000000000487805 */ /* 0x000fe4000001ff00 */
[----:B------:R-:W-:Y:S02]  /*03c0*/  CS2R R78, SRZ ;  /* 0x00000000004e7805 */ /* 0x000fe4000001ff00 */
[----:B------:R-:W-:Y:S01]  /*03d0*/  PRMT R134, R2, 0x7710, RZ ;  /* 0x0000771002867816 */ /* 0x000fe200000000ff */
[----:B------:R2:W-:Y:S01]  /*03e0*/  STL.128 [R1+0x60], RZ ;  /* 0x000060ff01007387 */ /* 0x0005e20000100c00 */
[----:B0-----:R-:W-:-:S02]  /*03f0*/  LOP3.LUT R2, R3, 0x1, RZ, 0xc0, !PT ;  /* 0x0000000103027812 */ /* 0x001fc400078ec0ff */
[----:B------:R-:W-:Y:S02]  /*0400*/  CS2R R82, SRZ ;  /* 0x0000000000527805 */ /* 0x000fe4000001ff00 */
[----:B------:R-:W-:Y:S01]  /*0410*/  IADD3 R134, PT, PT, R134, R135, RZ ;  /* 0x0000008786867210 */ /* 0x000fe20007ffe0ff */
[----:B------:R2:W-:Y:S01]  /*0420*/  STL.128 [R1+0x160], RZ ;  /* 0x000160ff01007387 */ /* 0x0005e20000100c00 */
[----:B------:R-:W-:Y:S02]  /*0430*/  SHF.R.U32.HI R3, RZ, 0x1, R3 ;  /* 0x00000001ff037819 */ /* 0x000fe40000011603 */
[----:B------:R-:W-:Y:S02]  /*0440*/  CS2R R76, SRZ ;  /* 0x00000000004c7805 */ /* 0x000fe4000001ff00 */
[----:B------:R-:W-:Y:S01]  /*0450*/  LOP3.LUT R134, R134, 0xffff, RZ, 0xc0, !PT ;  /* 0x0000ffff86867812 */ /* 0x000fe200078ec0ff */
[----:B------:R2:W-:Y:S01]  /*0460*/  STL.128 [R1+0x70], RZ ;  /* 0x000070ff01007387 */ /* 0x0005e20000100c00 */
[----:B------:R-:W-:Y:S01]  /*0470*/  ISETP.NE.U32.AND P5, PT, R2, 0x1, PT ;  /* 0x000000010200780c */ /* 0x000fe20003fa5070 */
[----:B------:R-:W-:Y:S01]  /*0480*/  IMAD R4, R3, 0x12000, R4 ;  /* 0x0001200003047824 */ /* 0x000fe200078e0204 */
[----:B------:R-:W-:Y:S01]  /*0490*/  SHF.R.U32.HI R2, RZ, 0x1, R135 ;  /* 0x00000001ff027819 */ /* 0x000fe20000011687 */
[----:B------:R2:W-:Y:S01]  /*04a0*/  STL.128 [R1+0x170], RZ ;  /* 0x000170ff01007387 */ /* 0x0005e20000100c00 */
[----:B------:R-:W-:-:S02]  /*04b0*/  ISETP.GT.U32.AND P0, PT, R134, 0xb, PT ;  /* 0x0000000b8600780c */ /* 0x000fc40003f04070 */
[----:B------:R-:W-:Y:S02]  /*04c0*/  CS2R R80, SRZ ;  /* 0x0000000000507805 */ /* 0x000fe4000001ff00 */
[C---:B------:R-:W-:Y:S01]  /*04d0*/  IADD3 R5, PT, PT, R2.reuse, 0x18, RZ ;  /* 0x0000001802057810 */ /* 0x040fe20007ffe0ff */
[C---:B------:R-:W-:Y:S01]  /*04e0*/  IMAD R138, R2.reuse, R7, 0xd80 ;  /* 0x00000d80028a7424 */ /* 0x040fe200078e0207 */
[----:B------:R-:W-:Y:S01]  /*04f0*/  P2R R3, PR, RZ, 0x1 ;  /* 0x00000001ff037803 */ /* 0x000fe20000000000 */
[----:B------:R2:W-:Y:S01]  /*0500*/  STL.128 [R1+0x80], RZ ;  /* 0x000080ff01007387 */ /* 0x0005e20000100c00 */
[----:B------:R-:W-:Y:S01]  /*0510*/  LOP3.LUT R3, R2, 0x1f, RZ, 0xc0, !PT ;  /* 0x0000001f02037812 */ /* 0x000fe200078ec0ff */
[----:B------:R-:W-:Y:S01]  /*0520*/  IMAD R2, R100, 0x1556, RZ ;  /* 0x0000155664027824 */ /* 0x000fe200078e02ff */
[----:B------:R-:W-:Y:S01]  /*0530*/  SHF.R.U32.HI R5, RZ, 0x5, R5 ;  /* 0x00000005ff057819 */ /* 0x000fe20000011605 */
[----:B------:R2:W-:Y:S01]  /*0540*/  STL.128 [R1+0x180], RZ ;  /* 0x000180ff01007387 */ /* 0x0005e20000100c00 */
[----:B------:R-:W-:-:S02]  /*0550*/  SEL R137, RZ, 0x1200, P5 ;  /* 0x00001200ff897807 */ /* 0x000fc40002800000 */
[----:B------:R-:W-:Y:S02]  /*0560*/  CS2R R6, SRZ ;  /* 0x0000000000067805 */ /* 0x000fe4000001ff00 */
[----:B------:R-:W-:Y:S01]  /*0570*/  SHF.R.U32.HI R2, RZ, 0x10, R2 ;  /* 0x00000010ff027819 */ /* 0x000fe20000011602 */
[----:B------:R2:W-:Y:S01]  /*0580*/  STL.128 [R1+0x90], RZ ;  /* 0x000090ff01007387 */ /* 0x0005e20000100c00 */
[----:B------:R-:W-:Y:S01]  /*0590*/  SEL R0, RZ, 0x10, !P0 ;  /* 0x00000010ff007807 */ /* 0x000fe20004000000 */
[----:B------:R-:W-:Y:S01]  /*05a0*/  IMAD R138, R5, 0x1200, R138 ;  /* 0x00001200058a7824 */ /* 0x000fe200078e028a */
[----:B------:R-:W-:Y:S01]  /*05b0*/  PRMT R2, R2, 0x9910, RZ ;  /* 0x0000991002027816 */ /* 0x000fe200000000ff */
[----:B------:R2:W-:Y:S01]  /*05c0*/  STL.128 [R1+0x190], RZ ;  /* 0x000190ff01007387 */ /* 0x0005e20000100c00 */
[----:B------:R-:W-:Y:S01]  /*05d0*/  IMAD.IADD R137, R4, 0x1, R137 ;  /* 0x0000000104897824 */ /* 0x000fe200078e0289 */
[----:B------:R-:W-:Y:S02]  /*05e0*/  LOP3.LUT R139, R0, 0xffff, R139, 0xf8, !PT ;  /* 0x0000ffff008b7812 */ /* 0x000fe400078ef88b */
[----:B------:R-:W-:Y:S01]  /*05f0*/  CS2R R4, SRZ ;  /* 0x0000000000047805 */ /* 0x000fe2000001ff00 */
[----:B------:R2:W-:Y:S01]  /*0600*/  STL.128 [R1+0xa0], RZ ;  /* 0x0000a0ff01007387 */ /* 0x0005e20000100c00 */
[----:B------:R-:W-:Y:S01]  /*0610*/  IMAD R2, R2, 0xc, RZ ;  /* 0x0000000c02027824 */ /* 0x000fe200078e02ff */
[----:B------:R-:W-:-:S02]  /*0620*/  LEA R136, R136, R3, 0x6 ;  /* 0x0000000388887211 */ /* 0x000fc400078e30ff */
[----:B------:R-:W-:Y:S01]  /*0630*/  CS2R R86, SRZ ;  /* 0x0000000000567805 */ /* 0x000fe2000001ff00 */
[----:B------:R2:W-:Y:S01]  /*0640*/  STL.128 [R1+0x1a0], RZ ;  /* 0x0001a0ff01007387 */ /* 0x0005e20000100c00 */
[----:B------:R-:W-:Y:S02]  /*0650*/  MOV R0, RZ ;  /* 0x000000ff00007202 */ /* 0x000fe40000000f00 */
[----:B------:R-:W-:Y:S02]  /*0660*/  CS2R R90, SRZ ;  /* 0x00000000005a7805 */ /* 0x000fe4000001ff00 */
[----:B------:R-:W-:Y:S01]  /*0670*/  IADD3 R2, PT, PT, RZ, -R2, RZ ;  /* 0x80000002ff027210 */ /* 0x000fe20007ffe0ff */
[----:B------:R2:W-:Y:S01]  /*0680*/  STL.128 [R1+0xb0], RZ ;  /* 0x0000b0ff01007387 */ /* 0x0005e20000100c00 */
[----:B------:R-:W-:Y:S02]  /*0690*/  CS2R R84, SRZ ;  /* 0x0000000000547805 */ /* 0x000fe4000001ff00 */
[----:B------:R-:W-:-:S02]  /*06a0*/  CS2R R88, SRZ ;  /* 0x0000000000587805 */ /* 0x000fc4000001ff00 */
[----:B------:R-:W-:Y:S01]  /*06b0*/  PRMT R140, R2, 0x7710, RZ ;  /* 0x00007710028c7816 */ /* 0x000fe200000000ff */
[----:B------:R2:W-:Y:S01]  /*06c0*/  STL.128 [R1+0x1b0], RZ ;  /* 0x0001b0ff01007387 */ /* 0x0005e20000100c00 */
[----:B------:R-:W-:Y:S02]  /*06d0*/  CS2R R94, SRZ ;  /* 0x00000000005e7805 */ /* 0x000fe4000001ff00 */
[----:B------:R-:W-:Y:S02]  /*06e0*/  CS2R R98, SRZ ;  /* 0x0000000000627805 */ /* 0x000fe4000001ff00 */
[----:B------:R-:W-:Y:S01]  /*06f0*/  IADD3 R140, PT, PT, R140, R135, RZ ;  /* 0x000000878c8c7210 */ /* 0x000fe20007ffe0ff */
[----:B------:R2:W-:Y:S01]  /*0700*/  STL.128 [R1+0xc0], RZ ;  /* 0x0000c0ff01007387 */ /* 0x0005e20000100c00 */
[----:B------:R-:W-:Y:S02]  /*0710*/  CS2R R92, SRZ ;  /* 0x00000000005c7805 */ /* 0x000fe4000001ff00 */
[----:B------:R-:W-:-:S02]  /*0720*/  CS2R R96, SRZ ;  /* 0x0000000000607805 */ /* 0x000fc4000001ff00 */
[----:B------:R-:W-:Y:S01]  /*0730*/  CS2R R102, SRZ ;  /* 0x0000000000667805 */ /* 0x000fe2000001ff00 */
[----:B------:R2:W-:Y:S01]  /*0740*/  STL.128 [R1+0x1c0], RZ ;  /* 0x0001c0ff01007387 */ /* 0x0005e20000100c00 */
[----:B------:R-:W-:Y:S02]  /*0750*/  CS2R R106, SRZ ;  /* 0x00000000006a7805 */ /* 0x000fe4000001ff00 */
[----:B------:R-:W-:Y:S02]  /*0760*/  CS2R R104, SRZ ;  /* 0x0000000000687805 */ /* 0x000fe4000001ff00 */
[----:B------:R-:W-:Y:S01]  /*0770*/  CS2R R100, SRZ ;  /* 0x0000000000647805 */ /* 0x000fe2000001ff00 */
        /* <DEDUP_REMOVED lines=17> */
[----:B------:R-:W-:Y:S01]  /*0890*/  SHF.L.U32 R140, R140, 0x1, RZ ;  /* 0x000000018c8c7819 */ /* 0x000fe200000006ff */
[----:B------:R-:W0:Y:S02]  /*08a0*/  LDCU.64 UR6, c[0x0][0x358] ;  /* 0x00006b00ff0677ac */ /* 0x000e240008000a00 */
[----:B------:R2:W-:Y:S04]  /*08b0*/  STL.128 [R1+0x1f0], RZ ;  /* 0x0001f0ff01007387 */ /* 0x0005e80000100c00 */
.L_x_17:
[----:B------:R-:W-:Y:S01]  /*08c0*/  BAR.SYNC.DEFER_BLOCKING 0x0 ;  /* 0x0000000000007b1d */ /* 0x000fe20000010000 */
[C---:B------:R-:W-:Y:S02]  /*08d0*/  ISETP.GT.U32.AND P1, PT, R135.reuse, 0x1cf, PT ;  /* 0x000001cf8700780c */ /* 0x040fe40003f24070 */
[----:B------:R-:W-:-:S11]  /*08e0*/  ISETP.GT.U32.AND P0, PT, R135, 0x1ff, PT ;  /* 0x000001ff8700780c */ /* 0x000fd60003f04070 */
[----:B------:R-:W1:Y:S01]  /*08f0*/  @!P1 S2R R141, SR_CTAID.X ;  /* 0x00000000008d9919 */ /* 0x000e620000002500 */
[----:B------:R-:W-:Y:S01]  /*0900*/  @!P1 LOP3.LUT R142, R135, 0x1, RZ, 0xc0, !PT ;  /* 0x00000001878e9812 */ /* 0x000fe200078ec0ff */
[----:B------:R-:W3:Y:S01]  /*0910*/  @!P0 LDC.64 R132, c[0x0][0x380] ;  /* 0x0000e000ff848b82 */ /* 0x000ee20000000a00 */
[----:B------:R-:W-:-:S07]  /*0920*/  @!P1 SEL R143, RZ, 0x1200, P5 ;  /* 0x00001200ff8f9807 */ /* 0x000fce0002800000 */
[----:B------:R-:W4:Y:S01]  /*0930*/  @!P1 LDC.64 R2, c[0x0][0x380] ;  /* 0x0000e000ff029b82 */ /* 0x000f220000000a00 */
[----:B-1----:R-:W-:-:S05]  /*0940*/  @!P1 SHF.R.U32.HI R141, RZ, 0x1, R141 ;  /* 0x00000001ff8d9819 */ /* 0x002fca000001168d */
[----:B------:R-:W-:Y:S01]  /*0950*/  @!P1 IMAD R142, R141, 0x12000, R142 ;  /* 0x000120008d8e9824 */ /* 0x000fe200078e028e */
[----:B------:R-:W-:-:S04]  /*0960*/  @!P0 LEA R141, R0, R137, 0x1 ;  /* 0x00000089008d8211 */ /* 0x000fc800078e08ff */
[----:B------:R-:W-:Y:S01]  /*0970*/  @!P1 IADD3 R137, PT, PT, R142, R143, RZ ;  /* 0x0000008f8e899210 */ /* 0x000fe20007ffe0ff */
[----:B------:R-:W-:-:S04]  /*0980*/  @!P0 IMAD R141, R136, 0x90, R141 ;  /* 0x00000090888d8824 */ /* 0x000fc800078e028d */
[----:B------:R-:W-:Y:S02]  /*0990*/  @!P1 IMAD R143, R0, 0x2, R137 ;  /* 0x00000002008f9824 */ /* 0x000fe400078e0289 */
[----:B---3--:R-:W-:-:S03]  /*09a0*/  @!P0 IMAD.WIDE.U32 R132, R141, 0x4, R132 ;  /* 0x000000048d848825 */ /* 0x008fc600078e0084 */
[----:B------:R-:W-:Y:S02]  /*09b0*/  @!P1 IADD3 R143, PT, PT, R143, R138, RZ ;  /* 0x0000008a8f8f9210 */ /* 0x000fe40007ffe0ff */
[----:B0-----:R-:W3:Y:S03]  /*09c0*/  @!P0 LDG.E.CONSTANT R144, desc[UR6][R132.64] ;  /* 0x0000000684908981 */ /* 0x001ee6000c1e9900 */
[----:B----4-:R-:W-:-:S05]  /*09d0*/  @!P1 IMAD.WIDE.U32 R2, R143, 0x4, R2 ;  /* 0x000000048f029825 */ /* 0x010fca00078e0002 */
[----:B------:R0:W4:Y:S01]  /*09e0*/  @!P1 LDG.E.CONSTANT R146, desc[UR6][R2.64] ;  /* 0x0000000602929981 */ /* 0x000122000c1e9900 */
[----:B------:R-:W1:Y:S01]  /*09f0*/  @!P0 S2R R142, SR_CgaCtaId ;  /* 0x00000000008e8919 */ /* 0x000e620000008800 */
[----:B------:R-:W5:Y:S01]  /*0a00*/  @!P1 S2R R148, SR_CgaCtaId ;  /* 0x0000000000949919 */ /* 0x000f620000008800 */
[----:B------:R-:W-:Y:S02]  /*0a10*/  @!P0 MOV R141, 0x400 ;  /* 0x00000400008d8802 */ /* 0x000fe40000000f00 */
[----:B------:R-:W-:Y:S02]  /*0a20*/  @!P1 MOV R143, 0x400 ;  /* 0x00000400008f9802 */ /* 0x000fe40000000f00 */
[----:B-1----:R-:W-:Y:S02]  /*0a30*/  @!P0 LEA R142, R142, R141, 0x18 ;  /* 0x0000008d8e8e8211 */ /* 0x002fe400078ec0ff */
[----:B-----5:R-:W-:Y:S02]  /*0a40*/  @!P1 LEA R148, R148, R143, 0x18 ;  /* 0x0000008f94949211 */ /* 0x020fe400078ec0ff */
[----:B------:R-:W-:-:S02]  /*0a50*/  @!P0 LEA R145, R135, R142, 0x2 ;  /* 0x0000008e87918211 */ /* 0x000fc400078e10ff */
[----:B------:R-:W-:Y:S02]  /*0a60*/  @!P1 LEA R147, R135, R148, 0x2 ;  /* 0x0000009487939211 */ /* 0x000fe400078e10ff */
[----:B------:R-:W1:Y:S02]  /*0a70*/  S2R R135, SR_TID.X ;  /* 0x0000000000877919 */ /* 0x000e640000002100 */
[----:B-1----:R-:W-:-:S13]  /*0a80*/  ISETP.GT.U32.AND P4, PT, R135, 0x1f, PT ;  /* 0x0000001f8700780c */ /* 0x002fda0003f84070 */
[----:B0-----:R-:W0:Y:S01]  /*0a90*/  @!P4 S2R R2, SR_CTAID.X ;  /* 0x000000000002c919 */ /* 0x001e220000002500 */
[----:B------:R-:W-:-:S13]  /*0aa0*/  ISETP.GT.U32.AND P3, PT, R135, 0x17, PT ;  /* 0x000000178700780c */ /* 0x000fda0003f64070 */
[----:B------:R-:W1:Y:S01]  /*0ab0*/  @!P3 LDC.64 R132, c[0x0][0x388] ;  /* 0x0000e200ff84bb82 */ /* 0x000e620000000a00 */
[----:B------:R-:W-:Y:S02]  /*0ac0*/  @!P4 LOP3.LUT R142, R135, 0x1, RZ, 0xc0, !PT ;  /* 0x00000001878ec812 */ /* 0x000fe400078ec0ff */
[----:B0-----:R-:W-:-:S05]  /*0ad0*/  @!P4 SHF.R.U32.HI R141, RZ, 0x1, R2 ;  /* 0x00000001ff8dc819 */ /* 0x001fca0000011602 */
[----:B------:R-:W0:Y:S01]  /*0ae0*/  @!P4 LDC.64 R2, c[0x0][0x380] ;  /* 0x0000e000ff02cb82 */ /* 0x000e220000000a00 */
[----:B------:R-:W-:Y:S01]  /*0af0*/  BSSY.RECONVERGENT B0, `(.L_x_0) ;  /* 0x0000020000007945 */ /* 0x000fe20003800200 */
[----:B------:R-:W-:Y:S01]  /*0b00*/  ISETP.GT.U32.AND P6, PT, R135, 0x13f, PT ;  /* 0x0000013f8700780c */ /* 0x000fe20003fc4070 */
[----:B------:R-:W-:Y:S01]  /*0b10*/  @!P4 IMAD R141, R141, 0x12000, R142 ;  /* 0x000120008d8dc824 */ /* 0x000fe200078e028e */
[----:B------:R-:W-:Y:S02]  /*0b20*/  @!P4 SEL R142, RZ, 0x1200, P5 ;  /* 0x00001200ff8ec807 */ /* 0x000fe40002800000 */
[----:B------:R-:W-:Y:S02]  /*0b30*/  @!P4 SHF.R.U32.HI R143, RZ, 0x1, R135 ;  /* 0x00000001ff8fc819 */ /* 0x000fe40000011687 */
[C---:B------:R-:W-:Y:S01]  /*0b40*/  ISETP.GT.U32.AND P2, PT, R135.reuse, 0x10f, PT ;  /* 0x0000010f8700780c */ /* 0x040fe20003f44070 */
[----:B---3--:R3:W-:Y:S04]  /*0b50*/  @!P0 STS [R145], R144 ;  /* 0x0000009091008388 */ /* 0x0087e80000000800 */
[----:B----4-:R3:W-:Y:S01]  /*0b60*/  @!P1 STS [R147+0xc0], R146 ;  /* 0x0000c09293009388 */ /* 0x0107e20000000800 */
[----:B------:R-:W-:-:S02]  /*0b70*/  ISETP.GT.U32.AND P1, PT, R135, 0x19f, PT ;  /* 0x0000019f8700780c */ /* 0x000fc40003f24070 */
[----:B------:R-:W-:-:S11]  /*0b80*/  ISETP.GT.U32.AND P0, PT, R135, 0x16f, PT ;  /* 0x0000016f8700780c */ /* 0x000fd60003f04070 */
[----:B01-3--:R-:W-:Y:S05]  /*0b90*/  @P1 BRA `(.L_x_1) ;  /* 0x0000000000541947 */ /* 0x00bfea0003800000 */
[----:B------:R-:W0:Y:S01]  /*0ba0*/  S2R R137, SR_CTAID.X ;  /* 0x0000000000897919 */ /* 0x000e220000002500 */
[----:B------:R-:W-:Y:S01]  /*0bb0*/  SHF.R.U32.HI R146, RZ, 0x1, R135 ;  /* 0x00000001ff927819 */ /* 0x000fe20000011687 */
[----:B------:R-:W1:Y:S01]  /*0bc0*/  LDC.64 R144, c[0x0][0x380] ;  /* 0x0000e000ff907b82 */ /* 0x000e620000000a00 */
[----:B------:R-:W-:Y:S02]  /*0bd0*/  LOP3.LUT R148, R135, 0x1, RZ, 0xc0, !PT ;  /* 0x0000000187947812 */ /* 0x000fe400078ec0ff */
[----:B0-----:R-:W-:Y:S02]  /*0be0*/  SHF.R.U32.HI R147, RZ, 0x1, R137 ;  /* 0x00000001ff937819 */ /* 0x001fe40000011689 */
[----:B------:R-:W-:-:S03]  /*0bf0*/  IADD3 R137, PT, PT, R146, 0x30, RZ ;  /* 0x0000003092897810 */ /* 0x000fc60007ffe0ff */
[----:B------:R-:W-:Y:S01]  /*0c00*/  IMAD R147, R147, 0x12000, R148 ;  /* 0x0001200093937824 */ /* 0x000fe200078e0294 */
[----:B------:R-:W-:Y:S02]  /*0c10*/  SHF.R.U32.HI R137, RZ, 0x5, R137 ;  /* 0x00000005ff897819 */ /* 0x000fe40000011689 */
[----:B------:R-:W-:Y:S02]  /*0c20*/  SEL R148, RZ, 0x1200, P5 ;  /* 0x00001200ff947807 */ /* 0x000fe40002800000 */
[----:B------:R-:W-:Y:S02]  /*0c30*/  LEA R146, R137, R146, 0x5 ;  /* 0x0000009289927211 */ /* 0x000fe400078e28ff */
[----:B------:R-:W-:-:S03]  /*0c40*/  IADD3 R137, PT, PT, R147, R148, RZ ;  /* 0x0000009493897210 */ /* 0x000fc60007ffe0ff */
[----:B------:R-:W-:Y:S02]  /*0c50*/  IMAD R146, R146, 0x90, RZ ;  /* 0x0000009092927824 */ /* 0x000fe400078e02ff */
[----:B------:R-:W-:-:S05]  /*0c60*/  IMAD R147, R0, 0x2, R137 ;  /* 0x0000000200937824 */ /* 0x000fca00078e0289 */
[----:B------:R-:W-:-:S05]  /*0c70*/  IADD3 R147, PT, PT, R146, 0x1b00, R147 ;  /* 0x00001b0092937810 */ /* 0x000fca0007ffe093 */
[----:B-1----:R-:W-:-:S06]  /*0c80*/  IMAD.WIDE.U32 R144, R147, 0x4, R144 ;  /* 0x0000000493907825 */ /* 0x002fcc00078e0090 */
[----:B------:R-:W3:Y:S01]  /*0c90*/  LDG.E.CONSTANT R144, desc[UR6][R144.64] ;  /* 0x0000000690907981 */ /* 0x000ee2000c1e9900 */
[----:B------:R-:W0:Y:S01]  /*0ca0*/  S2UR UR5, SR_CgaCtaId ;  /* 0x00000000000579c3 */ /* 0x000e220000008800 */
[----:B------:R-:W-:Y:S02]  /*0cb0*/  UMOV UR4, 0x400 ;  /* 0x0000040000047882 */ /* 0x000fe40000000000 */
[----:B0-----:R-:W-:-:S06]  /*0cc0*/  ULEA UR4, UR5, UR4, 0x18 ;  /* 0x0000000405047291 */ /* 0x001fcc000f8ec0ff */
[----:B------:R-:W-:-:S05]  /*0cd0*/  LEA R147, R135, UR4, 0x2 ;  /* 0x0000000487937c11 */ /* 0x000fca000f8e10ff */
[----:B---3--:R0:W-:Y:S02]  /*0ce0*/  STS [R147+0x180], R144 ;  /* 0x0001809093007388 */ /* 0x0081e40000000800 */
.L_x_1:
[----:B------:R-:W-:Y:S05]  /*0cf0*/  BSYNC.RECONVERGENT B0 ;  /* 0x0000000000007941 */ /* 0x000fea0003800200 */
.L_x_0:
[----:B------:R-:W-:Y:S01]  /*0d00*/  BSSY.RECONVERGENT B0, `(.L_x_2) ;  /* 0x0000018000007945 */ /* 0x000fe20003800200 */
[----:B------:R-:W-:-:S03]  /*0d10*/  ISETP.GT.U32.AND P1, PT, R135, 0xdf, PT ;  /* 0x000000df8700780c */ /* 0x000fc60003f24070 */
[----:B------:R-:W-:Y:S10]  /*0d20*/  @P0 BRA `(.L_x_3) ;  /* 0x0000000000540947 */ /* 0x000ff40003800000 */
[----:B------:R-:W1:Y:S01]  /*0d30*/  S2R R137, SR_CTAID.X ;  /* 0x0000000000897919 */ /* 0x000e620000002500 */
[----:B------:R-:W-:Y:S01]  /*0d40*/  SHF.R.U32.HI R146, RZ, 0x1, R135 ;  /* 0x00000001ff927819 */ /* 0x000fe20000011687 */
[----:B0-----:R-:W0:Y:S01]  /*0d50*/  LDC.64 R144, c[0x0][0x380] ;  /* 0x0000e000ff907b82 */ /* 0x001e220000000a00 */
[----:B------:R-:W-:Y:S02]  /*0d60*/  LOP3.LUT R148, R135, 0x1, RZ, 0xc0, !PT ;  /* 0x0000000187947812 */ /* 0x000fe400078ec0ff */
[----:B-1----:R-:W-:Y:S02]  /*0d70*/  SHF.R.U32.HI R147, RZ, 0x1, R137 ;  /* 0x00000001ff937819 */ /* 0x002fe40000011689 */
[----:B------:R-:W-:-:S03]  /*0d80*/  IADD3 R137, PT, PT, R146, 0x48, RZ ;  /* 0x0000004892897810 */ /* 0x000fc60007ffe0ff */
[----:B------:R-:W-:Y:S01]  /*0d90*/  IMAD R147, R147, 0x12000, R148 ;  /* 0x0001200093937824 */ /* 0x000fe200078e0294 */
[----:B------:R-:W-:Y:S02]  /*0da0*/  SHF.R.U32.HI R137, RZ, 0x5, R137 ;  /* 0x00000005ff897819 */ /* 0x000fe40000011689 */
[----:B------:R-:W-:Y:S02]  /*0db0*/  SEL R148, RZ, 0x1200, P5 ;  /* 0x00001200ff947807 */ /* 0x000fe40002800000 */
[----:B------:R-:W-:Y:S02]  /*0dc0*/  LEA R146, R137, R146, 0x5 ;  /* 0x0000009289927211 */ /* 0x000fe400078e28ff */
[----:B------:R-:W-:-:S03]  /*0dd0*/  IADD3 R137, PT, PT, R147, R148, RZ ;  /* 0x0000009493897210 */ /* 0x000fc60007ffe0ff */
[----:B------:R-:W-:Y:S01]  /*0de0*/  IMAD R146, R146, 0x90, RZ ;  /* 0x0000009092927824 */ /* 0x000fe200078e02ff */
[----:B------:R-:W-:-:S04]  /*0df0*/  LEA R147, R0, R137, 0x1 ;  /* 0x0000008900937211 */ /* 0x000fc800078e08ff */
[----:B------:R-:W-:-:S05]  /*0e00*/  IADD3 R147, PT, PT, R146, 0x2880, R147 ;  /* 0x0000288092937810 */ /* 0x000fca0007ffe093 */
[----:B0-----:R-:W-:-:S06]  /*0e10*/  IMAD.WIDE.U32 R144, R147, 0x4, R144 ;  /* 0x0000000493907825 */ /* 0x001fcc00078e0090 */
[----:B------:R-:W3:Y:S01]  /*0e20*/  LDG.E.CONSTANT R144, desc[UR6][R144.64] ;  /* 0x0000000690907981 */ /* 0x000ee2000c1e9900 */
[----:B------:R-:W0:Y:S01]  /*0e30*/  S2UR UR5, SR_CgaCtaId ;  /* 0x00000000000579c3 */ /* 0x000e220000008800 */
[----:B------:R-:W-:Y:S02]  /*0e40*/  UMOV UR4, 0x400 ;  /* 0x0000040000047882 */ /* 0x000fe40000000000 */
[----:B0-----:R-:W-:-:S06]  /*0e50*/  ULEA UR4, UR5, UR4, 0x18 ;  /* 0x0000000405047291 */ /* 0x001fcc000f8ec0ff */
[----:B------:R-:W-:-:S05]  /*0e60*/  LEA R147, R135, UR4, 0x2 ;  /* 0x0000000487937c11 */ /* 0x000fca000f8e10ff */
[----:B---3--:R1:W-:Y:S02]  /*0e70*/  STS [R147+0x240], R144 ;  /* 0x0002409093007388 */ /* 0x0083e40000000800 */
.L_x_3:
[----:B------:R-:W-:Y:S05]  /*0e80*/  BSYNC.RECONVERGENT B0 ;  /* 0x0000000000007941 */ /* 0x000fea0003800200 */
.L_x_2:
[----:B------:R-:W-:Y:S01]  /*0e90*/  BSSY.RECONVERGENT B0, `(.L_x_4) ;  /* 0x0000018000007945 */ /* 0x000fe20003800200 */
[----:B------:R-:W-:-:S03]  /*0ea0*/  ISETP.GT.U32.AND P0, PT, R135, 0xaf, PT ;  /* 0x000000af8700780c */ /* 0x000fc60003f04070 */
[----:B------:R-:W-:Y:S10]  /*0eb0*/  @P6 BRA `(.L_x_5) ;  /* 0x0000000000546947 */ /* 0x000ff40003800000 */
[----:B------:R-:W3:Y:S01]  /*0ec0*/  S2R R137, SR_CTAID.X ;  /* 0x0000000000897919 */ /* 0x000ee20000002500 */
[----:B01----:R-:W0:Y:S01]  /*0ed0*/  LDC.64 R144, c[0x0][0x380] ;  /* 0x0000e000ff907b82 */ /* 0x003e220000000a00 */
[----:B------:R-:W-:Y:S02]  /*0ee0*/  SHF.R.U32.HI R146, RZ, 0x1, R135 ;  /* 0x00000001ff927819 */ /* 0x000fe40000011687 */
[----:B------:R-:W-:Y:S02]  /*0ef0*/  LOP3.LUT R148, R135, 0x1, RZ, 0xc0, !PT ;  /* 0x0000000187947812 */ /* 0x000fe400078ec0ff */
[----:B------:R-:W-:Y:S02]  /*0f00*/  SEL R149, RZ, 0x1200, P5 ;  /* 0x00001200ff957807 */ /* 0x000fe40002800000 */
[----:B---3--:R-:W-:Y:S02]  /*0f10*/  SHF.R.U32.HI R147, RZ, 0x1, R137 ;  /* 0x00000001ff937819 */ /* 0x008fe40000011689 */
[----:B------:R-:W-:-:S03]  /*0f20*/  IADD3 R137, PT, PT, R146, 0x60, RZ ;  /* 0x0000006092897810 */ /* 0x000fc60007ffe0ff */
[----:B------:R-:W-:Y:S01]  /*0f30*/  IMAD R148, R147, 0x12000, R148 ;  /* 0x0001200093947824 */ /* 0x000fe200078e0294 */
[----:B------:R-:W-:Y:S02]  /*0f40*/  LOP3.LUT R147, R146, 0x1f, RZ, 0xc0, !PT ;  /* 0x0000001f92937812 */ /* 0x000fe400078ec0ff */
[----:B------:R-:W-:Y:S02]  /*0f50*/  SHF.R.U32.HI R146, RZ, 0x5, R137 ;  /* 0x00000005ff927819 */ /* 0x000fe40000011689 */
[----:B------:R-:W-:-:S03]  /*0f60*/  IADD3 R137, PT, PT, R148, R149, RZ ;  /* 0x0000009594897210 */ /* 0x000fc60007ffe0ff */
[----:B------:R-:W-:Y:S01]  /*0f70*/  IMAD R146, R146, 0x40, R147 ;  /* 0x0000004092927824 */ /* 0x000fe200078e0293 */
[----:B------:R-:W-:-:S05]  /*0f80*/  LEA R147, R0, R137, 0x1 ;  /* 0x0000008900937211 */ /* 0x000fca00078e08ff */
[----:B------:R-:W-:-:S04]  /*0f90*/  IMAD R147, R146, 0x90, R147 ;  /* 0x0000009092937824 */ /* 0x000fc800078e0293 */
[----:B0-----:R-:W-:-:S06]  /*0fa0*/  IMAD.WIDE.U32 R144, R147, 0x4, R144 ;  /* 0x0000000493907825 */ /* 0x001fcc00078e0090 */
[----:B------:R-:W3:Y:S01]  /*0fb0*/  LDG.E.CONSTANT R144, desc[UR6][R144.64] ;  /* 0x0000000690907981 */ /* 0x000ee2000c1e9900 */
[----:B------:R-:W0:Y:S01]  /*0fc0*/  S2UR UR5, SR_CgaCtaId ;  /* 0x00000000000579c3 */ /* 0x000e220000008800 */
[----:B------:R-:W-:Y:S02]  /*0fd0*/  UMOV UR4, 0x400 ;  /* 0x0000040000047882 */ /* 0x000fe40000000000 */
[----:B0-----:R-:W-:-:S06]  /*0fe0*/  ULEA UR4, UR5, UR4, 0x18 ;  /* 0x0000000405047291 */ /* 0x001fcc000f8ec0ff */
[----:B------:R-:W-:-:S05]  /*0ff0*/  LEA R147, R135, UR4, 0x2 ;  /* 0x0000000487937c11 */ /* 0x000fca000f8e10ff */
[----:B---3--:R3:W-:Y:S02]  /*1000*/  STS [R147+0x300], R144 ;  /* 0x0003009093007388 */ /* 0x0087e40000000800 */
.L_x_5:
[----:B------:R-:W-:Y:S05]  /*1010*/  BSYNC.RECONVERGENT B0 ;  /* 0x0000000000007941 */ /* 0x000fea0003800200 */
.L_x_4:
[----:B------:R-:W-:Y:S01]  /*1020*/  BSSY.RECONVERGENT B0, `(.L_x_6) ;  /* 0x0000018000007945 */ /* 0x000fe20003800200 */
[----:B------:R-:W-:-:S03]  /*1030*/  ISETP.GT.U32.AND P6, PT, R135, 0x7f, PT ;  /* 0x0000007f8700780c */ /* 0x000fc60003fc4070 */
[----:B------:R-:W-:Y:S10]  /*1040*/  @P2 BRA `(.L_x_7) ;  /* 0x0000000000542947 */ /* 0x000ff40003800000 */
[----:B------:R-:W4:Y:S01]  /*1050*/  S2R R137, SR_CTAID.X ;  /* 0x0000000000897919 */ /* 0x000f220000002500 */
[----:B------:R-:W-:Y:S01]  /*1060*/  SHF.R.U32.HI R146, RZ, 0x1, R135 ;  /* 0x00000001ff927819 */ /* 0x000fe20000011687 */
[----:B01-3--:R-:W0:Y:S01]  /*1070*/  LDC.64 R144, c[0x0][0x380] ;  /* 0x0000e000ff907b82 */ /* 0x00be220000000a00 */
[----:B------:R-:W-:Y:S02]  /*1080*/  LOP3.LUT R148, R135, 0x1, RZ, 0xc0, !PT ;  /* 0x0000000187947812 */ /* 0x000fe400078ec0ff */
[----:B----4-:R-:W-:Y:S02]  /*1090*/  SHF.R.U32.HI R147, RZ, 0x1, R137 ;  /* 0x00000001ff937819 */ /* 0x010fe40000011689 */
        /* <DEDUP_REMOVED lines=16> */
.L_x_7:
[----:B------:R-:W-:Y:S05]  /*11a0*/  BSYNC.RECONVERGENT B0 ;  /* 0x0000000000007941 */ /* 0x000fea0003800200 */
.L_x_6:
[----:B------:R-:W-:Y:S01]  /*11b0*/  BSSY.RECONVERGENT B0, `(.L_x_8) ;  /* 0x0000018000007945 */ /* 0x000fe20003800200 */
[----:B------:R-:W-:-:S03]  /*11c0*/  ISETP.GT.U32.AND P2, PT, R135, 0x4f, PT ;  /* 0x0000004f8700780c */ /* 0x000fc60003f44070 */
[----:B------:R-:W-:Y:S10]  /*11d0*/  @P1 BRA `(.L_x_9) ;  /* 0x0000000000541947 */ /* 0x000ff40003800000 */
[----:B------:R-:W5:Y:S01]  /*11e0*/  S2R R137, SR_CTAID.X ;  /* 0x0000000000897919 */ /* 0x000f620000002500 */
[----:B------:R-:W-:Y:S01]  /*11f0*/  SHF.R.U32.HI R146, RZ, 0x1, R135 ;  /* 0x00000001ff927819 */ /* 0x000fe20000011687 */
[----:B01-34-:R-:W0:Y:S01]  /*1200*/  LDC.64 R144, c[0x0][0x380] ;  /* 0x0000e000ff907b82 */ /* 0x01be220000000a00 */
[----:B------:R-:W-:Y:S02]  /*1210*/  LOP3.LUT R148, R135, 0x1, RZ, 0xc0, !PT ;  /* 0x0000000187947812 */ /* 0x000fe400078ec0ff */
[----:B-----5:R-:W-:Y:S02]  /*1220*/  SHF.R.U32.HI R147, RZ, 0x1, R137 ;  /* 0x00000001ff937819 */ /* 0x020fe40000011689 */
[----:B------:R-:W-:-:S03]  /*1230*/  IADD3 R137, PT, PT, R146, 0x90, RZ ;  /* 0x0000009092897810 */ /* 0x000fc60007ffe0ff */
[----:B------:R-:W-:Y:S01]  /*1240*/  IMAD R147, R147, 0x12000, R148 ;  /* 0x0001200093937824 */ /* 0x000fe200078e0294 */
[----:B------:R-:W-:Y:S02]  /*1250*/  SHF.R.U32.HI R137, RZ, 0x5, R137 ;  /* 0x00000005ff897819 */ /* 0x000fe40000011689 */
[----:B------:R-:W-:-:S03]  /*1260*/  SEL R148, RZ, 0x1200, P5 ;  /* 0x00001200ff947807 */ /* 0x000fc60002800000 */
[----:B------:R-:W-:Y:S01]  /*1270*/  IMAD R146, R137, 0x20, R146 ;  /* 0x0000002089927824 */ /* 0x000fe200078e0292 */
        /* <DEDUP_REMOVED lines=11> */
.L_x_9:
[----:B------:R-:W-:Y:S05]  /*1330*/  BSYNC.RECONVERGENT B0 ;  /* 0x0000000000007941 */ /* 0x000fea0003800200 */
.L_x_8:
[----:B------:R-:W-:Y:S04]  /*1340*/  BSSY.RECONVERGENT B0, `(.L_x_10) ;  /* 0x0000017000007945 */ /* 0x000fe80003800200 */
[----:B------:R-:W-:Y:S05]  /*1350*/  @P0 BRA `(.L_x_11) ;  /* 0x0000000000540947 */ /* 0x000fea0003800000 */
        /* <DEDUP_REMOVED lines=21> */
.L_x_11:
[----:B------:R-:W-:Y:S05]  /*14b0*/  BSYNC.RECONVERGENT B0 ;  /* 0x0000000000007941 */ /* 0x000fea0003800200 */
.L_x_10:
[----:B------:R-:W-:Y:S04]  /*14c0*/  BSSY.RECONVERGENT B0, `(.L_x_12) ;  /* 0x0000017000007945 */ /* 0x000fe80003800200 */
[----:B------:R-:W-:Y:S05]  /*14d0*/  @P6 BRA `(.L_x_13) ;  /* 0x0000000000546947 */ /* 0x000fea0003800000 */
[----:B------:R-:W5:Y:S01]  /*14e0*/  S2R R137, SR_CTAID.X ;  /* 0x0000000000897919 */ /* 0x000f620000002500 */
[----:B01-34-:R-:W0:Y:S01]  /*14f0*/  LDC.64 R144, c[0x0][0x380] ;  /* 0x0000e000ff907b82 */ /* 0x01be220000000a00 */
[----:B------:R-:W-:Y:S02]  /*1500*/  SHF.R.U32.HI R146, RZ, 0x1, R135 ;  /* 0x00000001ff927819 */ /* 0x000fe40000011687 */
[----:B------:R-:W-:Y:S02]  /*1510*/  LOP3.LUT R148, R135, 0x1, RZ, 0xc0, !PT ;  /* 0x0000000187947812 */ /* 0x000fe400078ec0ff */
[----:B------:R-:W-:Y:S02]  /*1520*/  SEL R149, RZ, 0x1200, P5 ;  /* 0x00001200ff957807 */ /* 0x000fe40002800000 */
[----:B-----5:R-:W-:Y:S02]  /*1530*/  SHF.R.U32.HI R147, RZ, 0x1, R137 ;  /* 0x00000001ff937819 */ /* 0x020fe40000011689 */
[----:B------:R-:W-:-:S03]  /*1540*/  IADD3 R137, PT, PT, R146, 0xc0, RZ ;  /* 0x000000c092897810 */ /* 0x000fc60007ffe0ff */
[----:B------:R-:W-:Y:S01]  /*1550*/  IMAD R148, R147, 0x12000, R148 ;  /* 0x0001200093947824 */ /* 0x000fe200078e0294 */
[----:B------:R-:W-:Y:S02]  /*1560*/  LOP3.LUT R147, R146, 0x1f, RZ, 0xc0, !PT ;  /* 0x0000001f92937812 */ /* 0x000fe400078ec0ff */
[----:B------:R-:W-:Y:S01]  /*1570*/  SHF.R.U32.HI R146, RZ, 0x5, R137 ;  /* 0x00000005ff927819 */ /* 0x000fe20000011689 */
[----:B------:R-:W-:-:S03]  /*1580*/  IMAD.IADD R137, R148, 0x1, R149 ;  /* 0x0000000194897824 */ /* 0x000fc600078e0295 */
[----:B------:R-:W-:Y:S02]  /*1590*/  LEA R146, R146, R147, 0x6 ;  /* 0x0000009392927211 */ /* 0x000fe400078e30ff */
        /* <DEDUP_REMOVED lines=9> */
.L_x_13:
[----:B------:R-:W-:Y:S05]  /*1630*/  BSYNC.RECONVERGENT B0 ;  /* 0x0000000000007941 */ /* 0x000fea0003800200 */
.L_x_12:
        /* <DEDUP_REMOVED lines=23> */
.L_x_15:
[----:B------:R-:W-:Y:S05]  /*17b0*/  BSYNC.RECONVERGENT B0 ;  /* 0x0000000000007941 */ /* 0x000fea0003800200 */
.L_x_14:
[----:B------:R-:W-:Y:S01]  /*17c0*/  @!P4 IADD3 R137, PT, PT, R141, R142, RZ ;  /* 0x0000008e8d89c210 */ /* 0x000fe20007ffe0ff */
[----:B------:R-:W-:Y:S01]  /*17d0*/  @!P3 IMAD R141, R0, 0x18, R135 ;  /* 0x00000018008db824 */ /* 0x000fe200078e0287 */
[----:B------:R-:W-:-:S03]  /*17e0*/  @!P4 LOP3.LUT R143, R143, 0x10, RZ, 0x3c, !PT ;  /* 0x000000108f8fc812 */ /* 0x000fc600078e3cff */
[----:B------:R-:W-:Y:S01]  /*17f0*/  @!P4 IMAD R142, R0, 0x2, R137 ;  /* 0x00000002008ec824 */ /* 0x000fe200078e0289 */
[----:B------:R-:W-:-:S03]  /*1800*/  @!P3 SHF.L.U32 R141, R141, 0x1, RZ ;  /* 0x000000018d8db819 */ /* 0x000fc600000006ff */
[----:B------:R-:W-:Y:S02]  /*1810*/  @!P4 IMAD R143, R143, 0x90, R142 ;  /* 0x000000908f8fc824 */ /* 0x000fe400078e028e */
[----:B------:R-:W-:-:S04]  /*1820*/  @!P3 IMAD.WIDE.U32 R132, R141, 0x4, R132 ;  /* 0x000000048d84b825 */ /* 0x000fc800078e0084 */
[----:B------:R-:W-:Y:S01]  /*1830*/  @!P4 IMAD.WIDE.U32 R2, R143, 0x4, R2 ;  /* 0x000000048f02c825 */ /* 0x000fe200078e0002 */
[----:B------:R-:W5:Y:S04]  /*1840*/  @!P3 LDG.E.CONSTANT R142, desc[UR6][R132.64] ;  /* 0x00000006848eb981 */ /* 0x000f68000c1e9900 */
[----:B------:R2:W5:Y:S04]  /*1850*/  @!P3 LDG.E.CONSTANT R143, desc[UR6][R132.64+0x4] ;  /* 0x00000406848fb981 */ /* 0x000568000c1e9900 */
[----:B------:R-:W5:Y:S01]  /*1860*/  @!P4 LDG.E.CONSTANT R2, desc[UR6][R2.64+0x3f000] ;  /* 0x03f000060202c981 */ /* 0x000f62000c1e9900 */
[----:B01-34-:R-:W0:Y:S01]  /*1870*/  @!P3 S2R R144, SR_CgaCtaId ;  /* 0x000000000090b919 */ /* 0x01be220000008800 */
[----:B------:R-:W1:Y:S01]  /*1880*/  S2UR UR5, SR_CgaCtaId ;  /* 0x00000000000579c3 */ /* 0x000e620000008800 */
[----:B------:R-:W-:Y:S01]  /*1890*/  @!P3 MOV R141, 0x400 ;  /* 0x00000400008db802 */ /* 0x000fe20000000f00 */
[----:B------:R-:W-:-:S03]  /*18a0*/  UMOV UR4, 0x400 ;  /* 0x0000040000047882 */ /* 0x000fc60000000000 */
[----:B------:R-:W-:Y:S01]  /*18b0*/  @!P3 IADD3 R141, PT, PT, R141, 0x800, RZ ;  /* 0x000008008d8db810 */ /* 0x000fe20007ffe0ff */
[----:B-1----:R-:W-:-:S03]  /*18c0*/  ULEA UR8, UR5, UR4, 0x18 ;  /* 0x0000000405087291 */ /* 0x002fc6000f8ec0ff */
[----:B0-----:R-:W-:-:S03]  /*18d0*/  @!P3 LEA R144, R144, R141, 0x18 ;  /* 0x0000008d9090b211 */ /* 0x001fc600078ec0ff */
[C---:B------:R-:W-:Y:S02]  /*18e0*/  @!P4 LEA R145, R135.reuse, UR8, 0x2 ;  /* 0x000000088791cc11 */ /* 0x040fe4000f8e10ff */
[----:B------:R-:W-:Y:S01]  /*18f0*/  @!P3 LEA R144, R135, R144, 0x3 ;  /* 0x000000908790b211 */ /* 0x000fe200078e18ff */
[----:B--2---:R-:W-:Y:S01]  /*1900*/  HFMA2 R132, -RZ, RZ, 0, 0 ;  /* 0x00000000ff847431 */ /* 0x004fe200000001ff */
[----:B------:R-:W-:Y:S01]  /*1910*/  UIADD3 UR4, UPT, UPT, UR4, 0x800, URZ ;  /* 0x0000080004047890 */ /* 0x000fe2000fffe0ff */
[----:B------:R-:W-:Y:S01]  /*1920*/  LOP3.LUT R141, R140, 0xffff, RZ, 0xc0, !PT ;  /* 0x0000ffff8c8d7812 */ /* 0x000fe200078ec0ff */
[----:B------:R-:W-:Y:S02]  /*1930*/  UPLOP3.LUT UP0, UPT, UPT, UPT, UPT, 0x80, 0x8 ;  /* 0x000000000008789c */ /* 0x000fe40003f0f070 */
[----:B------:R-:W-:Y:S01]  /*1940*/  ULEA UR4, UR5, UR4, 0x18 ;  /* 0x0000000405047291 */ /* 0x000fe2000f8ec0ff */
[----:B-----5:R0:W-:Y:S04]  /*1950*/  @!P4 STS [R145+0x780], R2 ;  /* 0x000780029100c388 */ /* 0x0201e80000000800 */
[----:B------:R0:W-:Y:S01]  /*1960*/  @!P3 STS.64 [R144], R142 ;  /* 0x0000008e9000b388 */ /* 0x0001e20000000a00 */
[----:B------:R-:W-:Y:S06]  /*1970*/  BAR.SYNC.DEFER_BLOCKING 0x0 ;  /* 0x0000000000007b1d */ /* 0x000fec0000010000 */
.L_x_16:
[----:B0-----:R-:W-:Y:S01]  /*1980*/  IMAD R2, R132, 0x18, R141 ;  /* 0x0000001884027824 */ /* 0x001fe200078e028d */
[----:B------:R-:W-:Y:S01]  /*1990*/  IADD3 R132, PT, PT, R139, R132, RZ ;  /* 0x000000848b847210 */ /* 0x000fe20007ffe0ff */
[----:B------:R-:W-:Y:S02]  /*19a0*/  UPLOP3.LUT UP1, UPT, UPT, UPT, UP0, 0x80, 0x8 ;  /* 0x000000000008789c */ /* 0x000fe40003f2f000 */
[----:B------:R-:W-:Y:S01]  /*19b0*/  UPLOP3.LUT UP0, UPT, UPT, UPT, UPT, 0x40, 0x4 ;  /* 0x000000000004789c */ /* 0x000fe20003f0e870 */
[----:B------:R-:W-:Y:S02]  /*19c0*/  LEA R2, R2, UR4, 0x2 ;  /* 0x0000000402027c11 */ /* 0x000fe4000f8e10ff */
[----:B------:R-:W-:-:S04]  /*19d0*/  LEA R132, R132, UR8, 0x2 ;  /* 0x0000000884847c11 */ /* 0x000fc8000f8e10ff */
[----:B------:R-:W-:Y:S04]  /*19e0*/  LDS.64 R2, [R2] ;  /* 0x0000000002027984 */ /* 0x000fe80000000a00 */
[----:B------:R-:W0:Y:S04]  /*19f0*/  LDS R133, [R132+0x80] ;  /* 0x0000800084857984 */ /* 0x000e280000000800 */
[----:B------:R-:W1:Y:S04]  /*1a00*/  LDS R142, [R132+0x88] ;  /* 0x00008800848e7984 */ /* 0x000e680000000800 */
[----:B------:R-:W2:Y:S04]  /*1a10*/  LDS R144, [R132+0x8] ;  /* 0x0000080084907984 */ /* 0x000ea80000000800 */
[----:B------:R-:W3:Y:S04]  /*1a20*/  LDS R146, [R132+0x10] ;  /* 0x0000100084927984 */ /* 0x000ee80000000800 */
[----:B------:R-:W4:Y:S04]  /*1a30*/  LDS R143, [R132] ;  /* 0x00000000848f7984 */ /* 0x000f280000000800 */
[----:B------:R-:W5:Y:S04]  /*1a40*/  LDS R145, [R132+0x90] ;  /* 0x0000900084917984 */ /* 0x000f680000000800 */
[----:B------:R-:W5:Y:S04]  /*1a50*/  LDS R147, [R132+0x98] ;  /* 0x0000980084937984 */ /* 0x000f680000000800 */
[----:B------:R-:W5:Y:S04]  /*1a60*/  LDS R148, [R132+0x18] ;  /* 0x0000180084947984 */ /* 0x000f680000000800 */
[----:B------:R-:W5:Y:S04]  /*1a70*/  LDS R149, [R132+0xa0] ;  /* 0x0000a00084957984 */ /* 0x000f680000000800 */
[----:B------:R-:W5:Y:S01]  /*1a80*/  LDS R150, [R132+0x20] ;  /* 0x0000200084967984 */ /* 0x000f620000000800 */
[C---:B0-----:R-:W-:Y:S01]  /*1a90*/  FFMA R124, R133.reuse, R2, R124 ;  /* 0x00000002857c7223 */ /* 0x041fe2000000007c */
[----:B------:R-:W-:-:S02]  /*1aa0*/  FFMA R125, R133, R3, R125 ;  /* 0x00000003857d7223 */ /* 0x000fc4000000007d */
[----:B------:R-:W0:Y:S01]  /*1ab0*/  LDS R151, [R132+0xa8] ;  /* 0x0000a80084977984 */ /* 0x000e220000000800 */
[----:B-1----:R-:W-:Y:S01]  /*1ac0*/  FFMA R126, R2, R142, R126 ;  /* 0x0000008e027e7223 */ /* 0x002fe2000000007e */
[-C--:B------:R-:W-:Y:S02]  /*1ad0*/  FFMA R127, R142, R3.reuse, R127 ;  /* 0x000000038e7f7223 */ /* 0x080fe4000000007f */
[----:B------:R-:W1:Y:S01]  /*1ae0*/  LDS R133, [R132+0x28] ;  /* 0x0000280084857984 */ /* 0x000e620000000800 */
[----:B--2---:R-:W-:Y:S01]  /*1af0*/  FFMA R130, R2, R144, R130 ;  /* 0x0000009002827223 */ /* 0x004fe20000000082 */
[-C--:B------:R-:W-:Y:S02]  /*1b00*/  FFMA R131, R144, R3.reuse, R131 ;  /* 0x0000000390837223 */ /* 0x080fe40000000083 */
[----:B------:R-:W2:Y:S01]  /*1b10*/  LDS R152, [R132+0xb0] ;  /* 0x0000b00084987984 */ /* 0x000ea20000000800 */
[----:B---3--:R-:W-:Y:S01]  /*1b20*/  FFMA R120, R2, R146, R120 ;  /* 0x0000009202787223 */ /* 0x008fe20000000078 */
[----:B------:R-:W-:-:S02]  /*1b30*/  FFMA R121, R146, R3, R121 ;  /* 0x0000000392797223 */ /* 0x000fc40000000079 */
[----:B------:R-:W3:Y:S01]  /*1b40*/  LDS R142, [R132+0x30] ;  /* 0x00003000848e7984 */ /* 0x000ee20000000800 */
[C---:B----4-:R-:W-:Y:S01]  /*1b50*/  FFMA R128, R143.reuse, R2, R128 ;  /* 0x000000028f807223 */ /* 0x050fe20000000080 */
[----:B------:R-:W-:Y:S02]  /*1b60*/  FFMA R129, R143, R3, R129 ;  /* 0x000000038f817223 */ /* 0x000fe40000000081 */
[----:B------:R-:W4:Y:S01]  /*1b70*/  LDS R144, [R132+0xb8] ;  /* 0x0000b80084907984 */ /* 0x000f220000000800 */
[C---:B-----5:R-:W-:Y:S01]  /*1b80*/  FFMA R116, R2.reuse, R145, R116 ;  /* 0x0000009102747223 */ /* 0x060fe20000000074 */
[----:B------:R-:W-:Y:S02]  /*1b90*/  FFMA R117, R145, R3, R117 ;  /* 0x0000000391757223 */ /* 0x000fe40000000075 */
[----:B------:R-:W5:Y:S01]  /*1ba0*/  LDS R146, [R132+0x100] ;  /* 0x0001000084927984 */ /* 0x000f620000000800 */
[----:B------:R-:W-:Y:S01]  /*1bb0*/  FFMA R118, R2, R147, R118 ;  /* 0x0000009302767223 */ /* 0x000fe20000000076 */
[----:B------:R-:W-:-:S02]  /*1bc0*/  FFMA R119, R147, R3, R119 ;  /* 0x0000000393777223 */ /* 0x000fc40000000077 */
[----:B------:R-:W5:Y:S01]  /*1bd0*/  LDS R143, [R132+0x38] ;  /* 0x00003800848f7984 */ /* 0x000f620000000800 */
[----:B------:R-:W-:Y:S01]  /*1be0*/  FFMA R122, R2, R148, R122 ;  /* 0x00000094027a7223 */ /* 0x000fe2000000007a */
[----:B------:R-:W-:Y:S02]  /*1bf0*/  FFMA R123, R148, R3, R123 ;  /* 0x00000003947b7223 */ /* 0x000fe4000000007b */
[----:B------:R-:W5:Y:S01]  /*1c00*/  LDS R145, [R132+0x180] ;  /* 0x0001800084917984 */ /* 0x000f620000000800 */
[C---:B------:R-:W-:Y:S01]  /*1c10*/  FFMA R108, R2.reuse, R149, R108 ;  /* 0x00000095026c7223 */ /* 0x040fe2000000006c */
[-C--:B------:R-:W-:Y:S02]  /*1c20*/  FFMA R109, R149, R3.reuse, R109 ;  /* 0x00000003956d7223 */ /* 0x080fe4000000006d */
[----:B------:R-:W5:Y:S01]  /*1c30*/  LDS R148, [R132+0x188] ;  /* 0x0001880084947984 */ /* 0x000f620000000800 */
[----:B------:R-:W-:Y:S01]  /*1c40*/  FFMA R112, R2, R150, R112 ;  /* 0x0000009602707223 */ /* 0x000fe20000000070 */
[----:B------:R-:W-:-:S02]  /*1c50*/  FFMA R113, R150, R3, R113 ;  /* 0x0000000396717223 */ /* 0x000fc40000000071 */
[----:B------:R-:W5:Y:S01]  /*1c60*/  LDS R147, [R132+0x190] ;  /* 0x0001900084937984 */ /* 0x000f620000000800 */
[C---:B0-----:R-:W-:Y:S01]  /*1c70*/  FFMA R110, R2.reuse, R151, R110 ;  /* 0x00000097026e7223 */ /* 0x041fe2000000006e */
[----:B------:R-:W-:Y:S02]  /*1c80*/  FFMA R111, R151, R3, R111 ;  /* 0x00000003976f7223 */ /* 0x000fe4000000006f */
[----:B------:R-:W0:Y:S01]  /*1c90*/  LDS R149, [R132+0x110] ;  /* 0x0001100084957984 */ /* 0x000e220000000800 */
[C---:B-1----:R-:W-:Y:S01]  /*1ca0*/  FFMA R114, R2.reuse, R133, R114 ;  /* 0x0000008502727223 */ /* 0x042fe20000000072 */
[-C--:B------:R-:W-:Y:S02]  /*1cb0*/  FFMA R115, R133, R3.reuse, R115 ;  /* 0x0000000385737223 */ /* 0x080fe40000000073 */
[----:B------:R-:W1:Y:S01]  /*1cc0*/  LDS R150, [R132+0x198] ;  /* 0x0001980084967984 */ /* 0x000e620000000800 */
[----:B--2---:R-:W-:Y:S01]  /*1cd0*/  FFMA R100, R2, R152, R100 ;  /* 0x0000009802647223 */ /* 0x004fe20000000064 */
[----:B------:R-:W-:-:S02]  /*1ce0*/  FFMA R101, R152, R3, R101 ;  /* 0x0000000398657223 */ /* 0x000fc40000000065 */
[----:B------:R-:W2:Y:S01]  /*1cf0*/  LDS R133, [R132+0x108] ;  /* 0x0001080084857984 */ /* 0x000ea20000000800 */
[----:B---3--:R-:W-:Y:S01]  /*1d00*/  FFMA R104, R2, R142, R104 ;  /* 0x0000008e02687223 */ /* 0x008fe20000000068 */
[-C--:B------:R-:W-:Y:S02]  /*1d10*/  FFMA R105, R142, R3.reuse, R105 ;  /* 0x000000038e697223 */ /* 0x080fe40000000069 */
[----:B------:R-:W3:Y:S01]  /*1d20*/  LDS R151, [R132+0x1a0] ;  /* 0x0001a00084977984 */ /* 0x000ee20000000800 */
[----:B----4-:R-:W-:Y:S01]  /*1d30*/  FFMA R102, R2, R144, R102 ;  /* 0x0000009002667223 */ /* 0x010fe20000000066 */
[-C--:B------:R-:W-:Y:S02]  /*1d40*/  FFMA R103, R144, R3.reuse, R103 ;  /* 0x0000000390677223 */ /* 0x080fe40000000067 */
[----:B------:R-:W4:Y:S01]  /*1d50*/  LDS R142, [R132+0x118] ;  /* 0x00011800848e7984 */ /* 0x000f220000000800 */
[----:B-----5:R-:W-:Y:S01]  /*1d60*/  FFMA R96, R2, R146, R96 ;  /* 0x0000009202607223 */ /* 0x020fe20000000060 */
[----:B------:R-:W-:-:S02]  /*1d70*/  FFMA R97, R146, R3, R97 ;  /* 0x0000000392617223 */ /* 0x000fc40000000061 */
[----:B------:R-:W5:Y:S01]  /*1d80*/  LDS R144, [R132+0x120] ;  /* 0x0001200084907984 */ /* 0x000f620000000800 */
[C---:B------:R-:W-:Y:S01]  /*1d90*/  FFMA R106, R2.reuse, R143, R106 ;  /* 0x0000008f026a7223 */ /* 0x040fe2000000006a */
        /* <DEDUP_REMOVED lines=8> */
[C---:B------:R-:W-:Y:S01]  /*1e20*/  FFMA R84, R2.reuse, R147, R84 ;  /* 0x0000009302547223 */ /* 0x040fe20000000054 */
[----:B------:R-:W-:Y:S02]  /*1e30*/  FFMA R85, R147, R3, R85 ;  /* 0x0000000393557223 */ /* 0x000fe40000000055 */
[----:B------:R-:W5:Y:S01]  /*1e40*/  LDS R146, [R132+0x130] ;  /* 0x0001300084927984 */ /* 0x000f620000000800 */
[C---:B0-----:R-:W-:Y:S01]  /*1e50*/  FFMA R88, R2.reuse, R149, R88 ;  /* 0x0000009502587223 */ /* 0x041fe20000000058 */
[-C--:B------:R-:W-:Y:S02]  /*1e60*/  FFMA R89, R149, R3.reuse, R89 ;  /* 0x0000000395597223 */ /* 0x080fe40000000059 */
[----:B------:R-:W0:Y:S01]  /*1e70*/  LDS R143, [R132+0x1b8] ;  /* 0x0001b800848f7984 */ /* 0x000e220000000800 */
[----:B-1----:R-:W-:Y:S01]  /*1e80*/  FFMA R86, R2, R150, R86 ;  /* 0x0000009602567223 */ /* 0x002fe20000000056 */
[----:B------:R-:W-:-:S02]  /*1e90*/  FFMA R87, R150, R3, R87 ;  /* 0x0000000396577223 */ /* 0x000fc40000000057 */
[----:B------:R-:W1:Y:S01]  /*1ea0*/  LDS R145, [R132+0x288] ;  /* 0x0002880084917984 */ /* 0x000e620000000800 */
[C---:B--2---:R-:W-:Y:S01]  /*1eb0*/  FFMA R98, R2.reuse, R133, R98 ;  /* 0x0000008502627223 */ /* 0x044fe20000000062 */
[----:B------:R-:W-:Y:S02]  /*1ec0*/  FFMA R99, R133, R3, R99 ;  /* 0x0000000385637223 */ /* 0x000fe40000000063 */
[----:B------:R-:W2:Y:S01]  /*1ed0*/  LDS R147, [R132+0x208] ;  /* 0x0002080084937984 */ /* 0x000ea20000000800 */
[C---:B---3--:R-:W-:Y:S01]  /*1ee0*/  FFMA R76, R2.reuse, R151, R76 ;  /* 0x00000097024c7223 */ /* 0x048fe2000000004c */
[-C--:B------:R-:W-:Y:S02]  /*1ef0*/  FFMA R77, R151, R3.reuse, R77 ;  /* 0x00000003974d7223 */ /* 0x080fe4000000004d */
[----:B------:R-:W3:Y:S01]  /*1f00*/  LDS R133, [R132+0x280] ;  /* 0x0002800084857984 */ /* 0x000ee20000000800 */
[----:B----4-:R-:W-:Y:S01]  /*1f10*/  FFMA R90, R2, R142, R90 ;  /* 0x0000008e025a7223 */ /* 0x010fe2000000005a */
[----:B------:R-:W-:-:S02]  /*1f20*/  FFMA R91, R142, R3, R91 ;  /* 0x000000038e5b7223 */ /* 0x000fc4000000005b */
[----:B------:R-:W4:Y:S01]  /*1f30*/  LDS R148, [R132+0x290] ;  /* 0x0002900084947984 */ /* 0x000f220000000800 */
[----:B-----5:R-:W-:Y:S01]  /*1f40*/  FFMA R80, R2, R144, R80 ;  /* 0x0000009002507223 */ /* 0x020fe20000000050 */
[-C--:B------:R-:W-:Y:S02]  /*1f50*/  FFMA R81, R144, R3.reuse, R81 ;  /* 0x0000000390517223 */ /* 0x080fe40000000051 */
[----:B------:R-:W5:Y:S01]  /*1f60*/  LDS R142, [R132+0x138] ;  /* 0x00013800848e7984 */ /* 0x000f620000000800 */
[----:B------:R-:W-:Y:S01]  /*1f70*/  FFMA R78, R2, R152, R78 ;  /* 0x00000098024e7223 */ /* 0x000fe2000000004e */
[-C--:B------:R-:W-:Y:S02]  /*1f80*/  FFMA R79, R152, R3.reuse, R79 ;  /* 0x00000003984f7223 */ /* 0x080fe4000000004f */
[----:B------:R-:W5:Y:S01]  /*1f90*/  LDS R144, [R132+0x200] ;  /* 0x0002000084907984 */ /* 0x000f620000000800 */
[----:B------:R-:W-:Y:S01]  /*1fa0*/  FFMA R82, R2, R154, R82 ;  /* 0x0000009a02527223 */ /* 0x000fe20000000052 */
[----:B------:R-:W-:-:S02]  /*1fb0*/  FFMA R83, R154, R3, R83 ;  /* 0x000000039a537223 */ /* 0x000fc40000000053 */
[----:B------:R-:W5:Y:S01]  /*1fc0*/  LDS R149, [R132+0x210] ;  /* 0x0002100084957984 */ /* 0x000f620000000800 */
[----:B------:R-:W-:Y:S01]  /*1fd0*/  FFMA R68, R2, R156, R68 ;  /* 0x0000009c02447223 */ /* 0x000fe20000000044 */
[-C--:B------:R-:W-:Y:S02]  /*1fe0*/  FFMA R69, R156, R3.reuse, R69 ;  /* 0x000000039c457223 */ /* 0x080fe40000000045 */
[----:B------:R-:W5:Y:S01]  /*1ff0*/  LDS R150, [R132+0x298] ;  /* 0x0002980084967984 */ /* 0x000f620000000800 */
[----:B------:R-:W-:Y:S01]  /*2000*/  FFMA R72, R2, R146, R72 ;  /* 0x0000009202487223 */ /* 0x000fe20000000048 */
[----:B------:R-:W-:Y:S02]  /*2010*/  FFMA R73, R146, R3, R73 ;  /* 0x0000000392497223 */ /* 0x000fe40000000049 */
[----:B------:R-:W5:Y:S04]  /*2020*/  LDS R151, [R132+0x218] ;  /* 0x0002180084977984 */ /* 0x000f680000000800 */
[----:B------:R-:W5:Y:S01]  /*2030*/  LDS R146, [R132+0x2a0] ;  /* 0x0002a00084927984 */ /* 0x000f620000000800 */
[----:B0-----:R-:W-:Y:S01]  /*2040*/  FFMA R70, R2, R143, R70 ;  /* 0x0000008f02467223 */ /* 0x001fe20000000046 */
[----:B------:R-:W-:-:S02]  /*2050*/  FFMA R71, R143, R3, R71 ;  /* 0x000000038f477223 */ /* 0x000fc40000000047 */
[----:B------:R-:W0:Y:S01]  /*2060*/  LDS R152, [R132+0x220] ;  /* 0x0002200084987984 */ /* 0x000e220000000800 */
[C---:B-1----:R-:W-:Y:S01]  /*2070*/  FFMA R62, R2.reuse, R145, R62 ;  /* 0x00000091023e7223 */ /* 0x042fe2000000003e */
[----:B------:R-:W-:Y:S02]  /*2080*/  FFMA R63, R145, R3, R63 ;  /* 0x00000003913f7223 */ /* 0x000fe4000000003f */
[----:B------:R-:W1:Y:S01]  /*2090*/  LDS R154, [R132+0x2a8] ;  /* 0x0002a800849a7984 */ /* 0x000e620000000800 */
[C---:B--2---:R-:W-:Y:S01]  /*20a0*/  FFMA R66, R2.reuse, R147, R66 ;  /* 0x0000009302427223 */ /* 0x044fe20000000042 */
[----:B------:R-:W-:Y:S02]  /*20b0*/  FFMA R67, R147, R3, R67 ;  /* 0x0000000393437223 */ /* 0x000fe40000000043 */
[----:B------:R-:W2:Y:S01]  /*20c0*/  LDS R156, [R132+0x228] ;  /* 0x00022800849c7984 */ /* 0x000ea20000000800 */
[----:B---3--:R-:W-:Y:S01]  /*20d0*/  FFMA R60, R2, R133, R60 ;  /* 0x00000085023c7223 */ /* 0x008fe2000000003c */
[----:B------:R-:W-:-:S02]  /*20e0*/  FFMA R61, R133, R3, R61 ;  /* 0x00000003853d7223 */ /* 0x000fc4000000003d */
[----:B------:R-:W3:Y:S01]  /*20f0*/  LDS R158, [R132+0x2b0] ;  /* 0x0002b000849e7984 */ /* 0x000ee20000000800 */
[----:B----4-:R-:W-:Y:S01]  /*2100*/  FFMA R52, R2, R148, R52 ;  /* 0x0000009402347223 */ /* 0x010fe20000000034 */
[-C--:B------:R-:W-:Y:S01]  /*2110*/  FFMA R53, R148, R3.reuse, R53 ;  /* 0x0000000394357223 */ /* 0x080fe20000000035 */
[----:B-----5:R-:W-:Y:S01]  /*2120*/  FFMA R74, R2, R142, R74 ;  /* 0x0000008e024a7223 */ /* 0x020fe2000000004a */
[-C--:B------:R-:W-:Y:S01]  /*2130*/  FFMA R75, R142, R3.reuse, R75 ;  /* 0x000000038e4b7223 */ /* 0x080fe2000000004b */
[----:B------:R-:W4:Y:S01]  /*2140*/  LDS R133, [R132+0x2b8] ;  /* 0x0002b80084857984 */ /* 0x000f220000000800 */
[----:B------:R-:W-:Y:S01]  /*2150*/  FFMA R64, R2, R144, R64 ;  /* 0x0000009002407223 */ /* 0x000fe20000000040 */
        /* <DEDUP_REMOVED lines=14> */
[----:B0-----:R-:W-:Y:S01]  /*2240*/  FFMA R48, R2, R152, R48 ;  /* 0x0000009802307223 */ /* 0x001fe20000000030 */
[-C--:B------:R-:W-:Y:S02]  /*2250*/  FFMA R49, R152, R3.reuse, R49 ;  /* 0x0000000398317223 */ /* 0x080fe40000000031 */
[----:B------:R-:W0:Y:S01]  /*2260*/  LDS R146, [R132+0x388] ;  /* 0x0003880084927984 */ /* 0x000e220000000800 */
[----:B-1----:R-:W-:Y:S01]  /*2270*/  FFMA R46, R2, R154, R46 ;  /* 0x0000009a022e7223 */ /* 0x002fe2000000002e */
[-C--:B------:R-:W-:Y:S02]  /*2280*/  FFMA R47, R154, R3.reuse, R47 ;  /* 0x000000039a2f7223 */ /* 0x080fe4000000002f */
[----:B------:R-:W1:Y:S01]  /*2290*/  LDS R148, [R132+0x390] ;  /* 0x0003900084947984 */ /* 0x000e620000000800 */
[----:B--2---:R-:W-:Y:S01]  /*22a0*/  FFMA R50, R2, R156, R50 ;  /* 0x0000009c02327223 */ /* 0x004fe20000000032 */
[----:B------:R-:W-:-:S02]  /*22b0*/  FFMA R51, R156, R3, R51 ;  /* 0x000000039c337223 */ /* 0x000fc40000000033 */
[----:B------:R-:W2:Y:S01]  /*22c0*/  LDS R149, [R132+0x310] ;  /* 0x0003100084957984 */ /* 0x000ea20000000800 */
[----:B---3--:R-:W-:Y:S01]  /*22d0*/  FFMA R36, R2, R158, R36 ;  /* 0x0000009e02247223 */ /* 0x008fe20000000024 */
[----:B------:R-:W-:Y:S02]  /*22e0*/  FFMA R37, R158, R3, R37 ;  /* 0x000000039e257223 */ /* 0x000fe40000000025 */
[----:B------:R-:W3:Y:S04]  /*22f0*/  LDS R150, [R132+0x398] ;  /* 0x0003980084967984 */ /* 0x000ee80000000800 */
[----:B------:R-:W3:Y:S01]  /*2300*/  LDS R151, [R132+0x318] ;  /* 0x0003180084977984 */ /* 0x000ee20000000800 */
[----:B----4-:R-:W-:Y:S01]  /*2310*/  FFMA R38, R2, R133, R38 ;  /* 0x0000008502267223 */ /* 0x010fe20000000026 */
[----:B------:R-:W-:-:S02]  /*2320*/  FFMA R39, R133, R3, R39 ;  /* 0x0000000385277223 */ /* 0x000fc40000000027 */
[----:B------:R-:W4:Y:S01]  /*2330*/  LDS R152, [R132+0x3a0] ;  /* 0x0003a00084987984 */ /* 0x000f220000000800 */
[----:B-----5:R-:W-:Y:S01]  /*2340*/  FFMA R40, R2, R142, R40 ;  /* 0x0000008e02287223 */ /* 0x020fe20000000028 */
        /* <DEDUP_REMOVED lines=14> */
[----:B0-----:R-:W-:Y:S01]  /*2430*/  FFMA R30, R2, R146, R30 ;  /* 0x00000092021e7223 */ /* 0x001fe2000000001e */
[----:B------:R-:W-:-:S02]  /*2440*/  FFMA R31, R146, R3, R31 ;  /* 0x00000003921f7223 */ /* 0x000fc4000000001f */
[----:B------:R-:W0:Y:S01]  /*2450*/  LDS R158, [R132+0x3b8] ;  /* 0x0003b800849e7984 */ /* 0x000e220000000800 */
[----:B-1----:R-:W-:Y:S01]  /*2460*/  FFMA R16, R2, R148, R16 ;  /* 0x0000009402107223 */ /* 0x002fe20000000010 */
[----:B------:R-:W-:Y:S02]  /*2470*/  FFMA R17, R148, R3, R17 ;  /* 0x0000000394117223 */ /* 0x000fe40000000011 */
[----:B------:R1:W0:Y:S01]  /*2480*/  LDS R159, [R132+0x338] ;  /* 0x00033800849f7984 */ /* 0x0002220000000800 */
[C---:B--2---:R-:W-:Y:S01]  /*2490*/  FFMA R24, R2.reuse, R149, R24 ;  /* 0x0000009502187223 */ /* 0x044fe20000000018 */
[-C--:B------:R-:W-:Y:S01]  /*24a0*/  FFMA R25, R149, R3.reuse, R25 ;  /* 0x0000000395197223 */ /* 0x080fe20000000019 */
[----:B---3--:R-:W-:Y:S01]  /*24b0*/  FFMA R18, R2, R150, R18 ;  /* 0x0000009602127223 */ /* 0x008fe20000000012 */
[----:B------:R-:W-:Y:S01]  /*24c0*/  FFMA R19, R150, R3, R19 ;  /* 0x0000000396137223 */ /* 0x000fe20000000013 */
[C---:B------:R-:W-:Y:S01]  /*24d0*/  FFMA R26, R2.reuse, R151, R26 ;  /* 0x00000097021a7223 */ /* 0x040fe2000000001a */
[-C--:B------:R-:W-:Y:S01]  /*24e0*/  FFMA R27, R151, R3.reuse, R27 ;  /* 0x00000003971b7223 */ /* 0x080fe2000000001b */
[----:B-1----:R-:W-:Y:S01]  /*24f0*/  MOV R132, 0x1 ;  /* 0x0000000100847802 */ /* 0x002fe20000000f00 */
[----:B----4-:R-:W-:Y:S01]  /*2500*/  FFMA R4, R2, R152, R4 ;  /* 0x0000009802047223 */ /* 0x010fe20000000004 */
[----:B------:R-:W-:Y:S01]  /*2510*/  FFMA R5, R152, R3, R5 ;  /* 0x0000000398057223 */ /* 0x000fe20000000005 */
[C---:B-----5:R-:W-:Y:S01]  /*2520*/  FFMA R20, R2.reuse, R153, R20 ;  /* 0x0000009902147223 */ /* 0x060fe20000000014 */
[-C--:B------:R-:W-:Y:S01]  /*2530*/  FFMA R21, R153, R3.reuse, R21 ;  /* 0x0000000399157223 */ /* 0x080fe20000000015 */
[----:B------:R-:W-:Y:S01]  /*2540*/  FFMA R6, R2, R154, R6 ;  /* 0x0000009a02067223 */ /* 0x000fe20000000006 */
[----:B------:R-:W-:Y:S01]  /*2550*/  FFMA R7, R154, R3, R7 ;  /* 0x000000039a077223 */ /* 0x000fe20000000007 */
[C---:B------:R-:W-:Y:S01]  /*2560*/  FFMA R22, R2.reuse, R155, R22 ;  /* 0x0000009b02167223 */ /* 0x040fe20000000016 */
[-C--:B------:R-:W-:Y:S01]  /*2570*/  FFMA R23, R155, R3.reuse, R23 ;  /* 0x000000039b177223 */ /* 0x080fe20000000017 */
[----:B------:R-:W-:Y:S01]  /*2580*/  FFMA R12, R2, R156, R12 ;  /* 0x0000009c020c7223 */ /* 0x000fe2000000000c */
[----:B------:R-:W-:Y:S01]  /*2590*/  FFMA R13, R156, R3, R13 ;  /* 0x000000039c0d7223 */ /* 0x000fe2000000000d */
[C---:B------:R-:W-:Y:S01]  /*25a0*/  FFMA R8, R2.reuse, R157, R8 ;  /* 0x0000009d02087223 */ /* 0x040fe20000000008 */
[-C--:B------:R-:W-:Y:S01]  /*25b0*/  FFMA R9, R157, R3.reuse, R9 ;  /* 0x000000039d097223 */ /* 0x080fe20000000009 */
[----:B0-----:R-:W-:Y:S01]  /*25c0*/  FFMA R14, R2, R158, R14 ;  /* 0x0000009e020e7223 */ /* 0x001fe2000000000e */
[----:B------:R-:W-:Y:S01]  /*25d0*/  FFMA R15, R158, R3, R15 ;  /* 0x000000039e0f7223 */ /* 0x000fe2000000000f */
[----:B------:R-:W-:Y:S01]  /*25e0*/  FFMA R10, R2, R159, R10 ;  /* 0x0000009f020a7223 */ /* 0x000fe2000000000a */
[----:B------:R-:W-:Y:S01]  /*25f0*/  FFMA R11, R159, R3, R11 ;  /* 0x000000039f0b7223 */ /* 0x000fe2000000000b */
[----:B------:R-:W-:Y:S06]  /*2600*/  BRA.U UP1, `(.L_x_16) ;  /* 0xfffffff101dc7547 */ /* 0x000fec000b83ffff */
[----:B------:R-:W-:-:S04]  /*2610*/  IADD3 R0, PT, PT, R0, 0x1, RZ ;  /* 0x0000000100007810 */ /* 0x000fc80007ffe0ff */
[----:B------:R-:W-:-:S13]  /*2620*/  ISETP.NE.AND P0, PT, R0, 0x48, PT ;  /* 0x000000480000780c */ /* 0x000fda0003f05270 */
[----:B------:R-:W-:Y:S05]  /*2630*/  @P0 BRA `(.L_x_17) ;  /* 0xffffffe000a00947 */ /* 0x000fea000383ffff */
[----:B------:R-:W0:Y:S08]  /*2640*/  LDC.64 R2, c[0x0][0x3a0] ;  /* 0x0000e800ff027b82 */ /* 0x000e300000000a00 */
[----:B------:R-:W1:Y:S01]  /*2650*/  S2UR UR4, SR_CTAID.X ;  /* 0x00000000000479c3 */ /* 0x000e620000002500 */
[----:B------:R-:W-:Y:S01]  /*2660*/  IMAD.HI.U32 R0, R135, 0xaaaaaab, RZ ;  /* 0x0aaaaaab87007827 */ /* 0x000fe200078e00ff */
[----:B------:R-:W-:Y:S01]  /*2670*/  ISETP.GT.U32.AND P1, PT, R134, 0xb, PT ;  /* 0x0000000b8600780c */ /* 0x000fe20003f24070 */
[----:B------:R2:W-:Y:S01]  /*2680*/  STL.128 [R1+0x90], R56 ;  /* 0x0000903801007387 */ /* 0x0005e20000100c00 */
[----:B------:R-:W3:Y:S03]  /*2690*/  LDCU.128 UR8, c[0x0][0x390] ;  /* 0x00007200ff0877ac */ /* 0x000ee60008000c00 */
[----:B------:R4:W-:Y:S01]  /*26a0*/  STL.128 [R1+0x190], R52 ;  /* 0x0001903401007387 */ /* 0x0009e20000100c00 */
[----:B0-----:R-:W-:Y:S01]  /*26b0*/  IMAD.WIDE.U32 R2, R141, 0x4, R2 ;  /* 0x000000048d027825 */ /* 0x001fe200078e0002 */
[----:B--2---:R-:W-:-:S04]  /*26c0*/  SEL R56, RZ, 0xc0, !P1 ;  /* 0x000000c0ff387807 */ /* 0x004fc80004800000 */
[----:B------:R-:W5:Y:S01]  /*26d0*/  LDG.E.CONSTANT R133, desc[UR6][R2.64] ;  /* 0x0000000602857981 */ /* 0x000f62000c1e9900 */
[----:B-1----:R-:W-:-:S03]  /*26e0*/  USHF.R.U32.HI UR4, URZ, 0x1, UR4 ;  /* 0x00000001ff047899 */ /* 0x002fc60008011604 */
[----:B------:R0:W5:Y:S01]  /*26f0*/  LDG.E.CONSTANT R132, desc[UR6][R2.64+0x4] ;  /* 0x0000040602847981 */ /* 0x000162000c1e9900 */
[----:B----4-:R-:W-:Y:S01]  /*2700*/  SEL R53, RZ, 0x300, P5 ;  /* 0x00000300ff357807 */ /* 0x010fe20002800000 */
[----:B------:R-:W-:Y:S02]  /*2710*/  UIMAD UR4, UR4, 0x3000, URZ ;  /* 0x00003000040478a4 */ /* 0x000fe4000f8e02ff */
[----:B------:R-:W-:Y:S04]  /*2720*/  STL.128 [R1], R128 ;  /* 0x0000008001007387 */ /* 0x000fe80000100c00 */
[----:B------:R-:W-:Y:S01]  /*2730*/  STL.128 [R1+0x100], R124 ;  /* 0x0001007c01007387 */ /* 0x000fe20000100c00 */
[----:B0-----:R-:W-:-:S03]  /*2740*/  IMAD.WIDE.U32 R2, R0, 0x1800, RZ ;  /* 0x0000180000027825 */ /* 0x001fc600078e00ff */
[----:B------:R-:W-:Y:S01]  /*2750*/  STL.128 [R1+0x10], R120 ;  /* 0x0000107801007387 */ /* 0x000fe20000100c00 */
[----:B------:R-:W-:-:S03]  /*2760*/  LOP3.LUT R2, R53, R2, R56, 0xfe, !PT ;  /* 0x0000000235027212 */ /* 0x000fc600078efe38 */
[----:B------:R-:W-:Y:S01]  /*2770*/  STL.128 [R1+0x110], R116 ;  /* 0x0001107401007387 */ /* 0x000fe20000100c00 */
[----:B------:R-:W-:-:S03]  /*2780*/  IADD3 R2, P0, P1, R141, UR4, R2 ;  /* 0x000000048d027c10 */ /* 0x000fc6000f91e002 */
[----:B------:R-:W-:Y:S01]  /*2790*/  STL.128 [R1+0x20], R112 ;  /* 0x0000207001007387 */ /* 0x000fe20000100c00 */
[----:B------:R-:W-:Y:S01]  /*27a0*/  UMOV UR4, URZ ;  /* 0x000000ff00047c82 */ /* 0x000fe20008000000 */
[----:B------:R-:W-:Y:S02]  /*27b0*/  IADD3.X R3, PT, PT, RZ, R3, RZ, P0, P1 ;  /* 0x00000003ff037210 */ /* 0x000fe400007e24ff */
[----:B------:R-:W-:Y:S01]  /*27c0*/  STL.128 [R1+0x120], R108 ;  /* 0x0001206c01007387 */ /* 0x000fe20000100c00 */
[----:B------:R-:W-:-:S03]  /*27d0*/  LEA R0, P0, R2, 0x600, 0x2 ;  /* 0x0000060002007811 */ /* 0x000fc600078010ff */
[----:B------:R-:W-:Y:S01]  /*27e0*/  STL.128 [R1+0x30], R104 ;  /* 0x0000306801007387 */ /* 0x000fe20000100c00 */
[----:B------:R-:W-:Y:S02]  /*27f0*/  LEA.HI.X R3, R2, RZ, R3, 0x2, P0 ;  /* 0x000000ff02037211 */ /* 0x000fe400000f1403 */
[C---:B---3--:R-:W-:Y:S01]  /*2800*/  IADD3 R2, P0, PT, R0.reuse, UR10, RZ ;  /* 0x0000000a00027c10 */ /* 0x048fe2000ff1e0ff */
[----:B------:R-:W-:Y:S01]  /*2810*/  STL.128 [R1+0x130], R100 ;  /* 0x0001306401007387 */ /* 0x000fe20000100c00 */
[----:B------:R-:W-:-:S03]  /*2820*/  IADD3 R0, P1, PT, R0, UR8, RZ ;  /* 0x0000000800007c10 */ /* 0x000fc6000ff3e0ff */
[----:B------:R-:W-:Y:S04]  /*2830*/  STL.128 [R1+0x40], R96 ;  /* 0x0000406001007387 */ /* 0x000fe80000100c00 */
        /* <DEDUP_REMOVED lines=19> */
[----:B------:R0:W-:Y:S04]  /*2970*/  STL.128 [R1+0x1d0], R16 ;  /* 0x0001d01001007387 */ /* 0x0001e80000100c00 */
[----:B------:R1:W-:Y:S01]  /*2980*/  STL.128 [R1+0x1e0], R4 ;  /* 0x0001e00401007387 */ /* 0x0003e20000100c00 */
[----:B0-----:R-:W-:-:S02]  /*2990*/  IADD3.X R17, PT, PT, R3, UR11, RZ, P0, !PT ;  /* 0x0000000b03117c10 */ /* 0x001fc400087fe4ff */
[----:B------:R-:W-:Y:S01]  /*29a0*/  IADD3.X R3, PT, PT, R3, UR9, RZ, P1, !PT ;  /* 0x0000000903037c10 */ /* 0x000fe20008ffe4ff */
[----:B-1----:R-:W-:-:S07]  /*29b0*/  VIADD R4, R1, 0x100 ;  /* 0x0000010001047836 */ /* 0x002fce0000000000 */
.L_x_18:
[----:B------:R-:W2:Y:S01]  /*29c0*/  LDL.128 R36, [R4+-0x100] ;  /* 0xffff000004247983 */ /* 0x000ea20000100c00 */
[----:B------:R-:W-:Y:S02]  /*29d0*/  MOV R6, R2 ;  /* 0x0000000200067202 */ /* 0x000fe40000000f00 */
[----:B------:R-:W-:Y:S01]  /*29e0*/  MOV R7, R17 ;  /* 0x0000001100077202 */ /* 0x000fe20000000f00 */
[----:B------:R-:W3:Y:S04]  /*29f0*/  LDL.128 R32, [R4] ;  /* 0x0000000004207983 */ /* 0x000ee80000100c00 */
[----:B------:R-:W4:Y:S04]  /*2a00*/  LDG.E.CONSTANT R41, desc[UR6][R6.64+-0x5fc] ;  /* 0xfffa040606297981 */ /* 0x000f28000c1e9900 */
[----:B------:R-:W4:Y:S04]  /*2a10*/  LDG.E.CONSTANT R40, desc[UR6][R6.64] ;  /* 0x0000000606287981 */ /* 0x000f28000c1e9900 */
[----:B------:R-:W4:Y:S04]  /*2a20*/  LDG.E.CONSTANT R2, desc[UR6][R6.64+-0x600] ;  /* 0xfffa000606027981 */ /* 0x000f28000c1e9900 */
[----:B------:R-:W4:Y:S04]  /*2a30*/  LDL.128 R28, [R4+-0xf0] ;  /* 0xffff1000041c7983 */ /* 0x000f280000100c00 */
[----:B------:R-:W4:Y:S04]  /*2a40*/  LDL.128 R24, [R4+0x10] ;  /* 0x0000100004187983 */ /* 0x000f280000100c00 */
[----:B------:R-:W4:Y:S04]  /*2a50*/  LDG.E.CONSTANT R49, desc[UR6][R6.64+-0x53c] ;  /* 0xfffac40606317981 */ /* 0x000f28000c1e9900 */
[----:B------:R-:W4:Y:S04]  /*2a60*/  LDG.E.CONSTANT R48, desc[UR6][R6.64+0xc0] ;  /* 0x0000c00606307981 */ /* 0x000f28000c1e9900 */
[----:B------:R-:W4:Y:S04]  /*2a70*/  LDG.E.CONSTANT R52, desc[UR6][R6.64+0x120] ;  /* 0x0001200606347981 */ /* 0x000f28000c1e9900 */
[----:B------:R-:W4:Y:S04]  /*2a80*/  LDG.E.CONSTANT R53, desc[UR6][R6.64+-0x4dc] ;  /* 0xfffb240606357981 */ /* 0x000f28000c1e9900 */
[----:B------:R-:W4:Y:S04]  /*2a90*/  LDL.128 R20, [R4+-0xe0] ;  /* 0xffff200004147983 */ /* 0x000f280000100c00 */
[----:B------:R-:W4:Y:S04]  /*2aa0*/  LDL.128 R16, [R4+0x20] ;  /* 0x0000200004107983 */ /* 0x000f280000100c00 */
[----:B------:R-:W4:Y:S04]  /*2ab0*/  LDG.E.CONSTANT R57, desc[UR6][R6.64+-0x47c] ;  /* 0xfffb840606397981 */ /* 0x000f28000c1e9900 */
[----:B------:R-:W4:Y:S04]  /*2ac0*/  LDG.E.CONSTANT R56, desc[UR6][R6.64+0x180] ;  /* 0x0001800606387981 */ /* 0x000f28000c1e9900 */
[----:B------:R-:W4:Y:S04]  /*2ad0*/  LDL.128 R12, [R4+-0xd0] ;  /* 0xffff3000040c7983 */ /* 0x000f280000100c00 */
[----:B------:R-:W4:Y:S04]  /*2ae0*/  LDG.E.CONSTANT R60, desc[UR6][R6.64+0x1e0] ;  /* 0x0001e006063c7981 */ /* 0x000f28000c1e9900 */
[----:B------:R-:W4:Y:S04]  /*2af0*/  LDG.E.CONSTANT R45, desc[UR6][R6.64+-0x59c] ;  /* 0xfffa6406062d7981 */ /* 0x000f28000c1e9900 */
[----:B------:R-:W4:Y:S04]  /*2b00*/  LDG.E.CONSTANT R65, desc[UR6][R6.64+-0x3bc] ;  /* 0xfffc440606417981 */ /* 0x000f28000c1e9900 */
[----:B------:R0:W4:Y:S04]  /*2b10*/  LDL.128 R8, [R4+0x30] ;  /* 0x0000300004087983 */ /* 0x0001280000100c00 */
[----:B------:R-:W4:Y:S04]  /*2b20*/  LDG.E.CONSTANT R43, desc[UR6][R6.64+-0x5a0] ;  /* 0xfffa6006062b7981 */ /* 0x000f28000c1e9900 */
        /* <DEDUP_REMOVED lines=18> */
[----:B------:R-:W4:Y:S01]  /*2c50*/  LDG.E.CONSTANT R58, desc[UR6][R6.64+0x184] ;  /* 0x00018406063a7981 */ /* 0x000f22000c1e9900 */
[----:B------:R-:W-:-:S04]  /*2c60*/  UIADD3 UR4, UPT, UPT, UR4, 0x1, URZ ;  /* 0x0000000104047890 */ /* 0x000fc8000fffe0ff */
[----:B------:R-:W-:Y:S01]  /*2c70*/  UISETP.NE.AND UP0, UPT, UR4, 0x4, UPT ;  /* 0x000000040400788c */ /* 0x000fe2000bf05270 */
[----:B0-----:R-:W-:Y:S01]  /*2c80*/  IADD3 R4, PT, PT, R4, 0x40, RZ ;  /* 0x0000004004047810 */ /* 0x001fe20007ffe0ff */
[C---:B--2--5:R-:W-:Y:S01]  /*2c90*/  FADD R5, R133.reuse, R36 ;  /* 0x0000002485057221 */ /* 0x064fe20000000000 */
[----:B------:R-:W-:Y:S01]  /*2ca0*/  FADD R36, R132, R37 ;  /* 0x0000002584247221 */ /* 0x000fe20000000000 */
[----:B------:R-:W-:Y:S01]  /*2cb0*/  MOV R37, R3 ;  /* 0x0000000300257202 */ /* 0x000fe20000000f00 */
[----:B---3--:R-:W-:Y:S02]  /*2cc0*/  FADD R3, R133, R32 ;  /* 0x0000002085037221 */ /* 0x008fe40000000000 */
[----:B----4-:R-:W-:Y:S01]  /*2cd0*/  FADD R41, R41, R36 ;  /* 0x0000002429297221 */ /* 0x010fe20000000000 */
[----:B------:R-:W-:Y:S01]  /*2ce0*/  MOV R36, R0 ;  /* 0x0000000000247202 */ /* 0x000fe20000000f00 */
[----:B------:R-:W-:Y:S01]  /*2cf0*/  FADD R3, R40, R3 ;  /* 0x0000000328037221 */ /* 0x000fe20000000000 */
[----:B------:R-:W-:-:S04]  /*2d00*/  FADD R5, R2, R5 ;  /* 0x0000000502057221 */ /* 0x000fc80000000000 */
[----:B------:R0:W-:Y:S01]  /*2d10*/  STG.E desc[UR6][R36.64], R3 ;  /* 0x0000000324007986 */ /* 0x0001e2000c101906 */
[----:B------:R-:W-:-:S03]  /*2d20*/  FADD R0, R132, R29 ;  /* 0x0000001d84007221 */ /* 0x000fc60000000000 */
[----:B------:R1:W-:Y:S01]  /*2d30*/  STG.E desc[UR6][R36.64+-0x600], R5 ;  /* 0xfffa000524007986 */ /* 0x0003e2000c101906 */
[----:B0-----:R-:W-:Y:S01]  /*2d40*/  FADD R3, R133, R24 ;  /* 0x0000001885037221 */ /* 0x001fe20000000000 */
[----:B------:R-:W-:Y:S01]  /*2d50*/  FADD R49, R49, R0 ;  /* 0x0000000031317221 */ /* 0x000fe20000000000 */
[----:B------:R-:W-:Y:S02]  /*2d60*/  FADD R0, R132, R31 ;  /* 0x0000001f84007221 */ /* 0x000fe40000000000 */
[----:B------:R-:W-:Y:S01]  /*2d70*/  FADD R3, R48, R3 ;  /* 0x0000000330037221 */ /* 0x000fe20000000000 */
[----:B-1----:R-:W-:-:S04]  /*2d80*/  FADD R5, R133, R26 ;  /* 0x0000001a85057221 */ /* 0x002fc80000000000 */
[----:B------:R-:W-:Y:S01]  /*2d90*/  FADD R5, R52, R5 ;  /* 0x0000000534057221 */ /* 0x000fe20000000000 */
[----:B------:R0:W-:Y:S01]  /*2da0*/  STG.E desc[UR6][R36.64+0xc0], R3 ;  /* 0x0000c00324007986 */ /* 0x0001e2000c101906 */
[----:B------:R-:W-:Y:S01]  /*2db0*/  FADD R53, R53, R0 ;  /* 0x0000000035357221 */ /* 0x000fe20000000000 */
[C---:B------:R-:W-:Y:S02]  /*2dc0*/  FADD R0, R132.reuse, R21 ;  /* 0x0000001584007221 */ /* 0x040fe40000000000 */
[----:B------:R1:W-:Y:S01]  /*2dd0*/  STG.E desc[UR6][R36.64+0x120], R5 ;  /* 0x0001200524007986 */ /* 0x0003e2000c101906 */
[----:B------:R-:W-:Y:S01]  /*2de0*/  FADD R2, R132, R39 ;  /* 0x0000002784027221 */ /* 0x000fe20000000000 */
[----:B0-----:R-:W-:Y:S01]  /*2df0*/  FADD R3, R133, R16 ;  /* 0x0000001085037221 */ /* 0x001fe20000000000 */
[----:B------:R-:W-:-:S03]  /*2e00*/  FADD R57, R57, R0 ;  /* 0x0000000039397221 */ /* 0x000fc60000000000 */
[----:B------:R-:W-:Y:S01]  /*2e10*/  FADD R3, R56, R3 ;  /* 0x0000000338037221 */ /* 0x000fe20000000000 */
[----:B-1----:R-:W-:Y:S01]  /*2e20*/  FADD R5, R133, R18 ;  /* 0x0000001285057221 */ /* 0x002fe20000000000 */
[----:B------:R-:W-:-:S03]  /*2e30*/  FADD R0, R132, R13 ;  /* 0x0000000d84007221 */ /* 0x000fc60000000000 */
[----:B------:R0:W-:Y:S01]  /*2e40*/  STG.E desc[UR6][R36.64+0x180], R3 ;  /* 0x0001800324007986 */ /* 0x0001e2000c101906 */
[C---:B------:R-:W-:Y:S01]  /*2e50*/  FADD R38, R133.reuse, R38 ;  /* 0x0000002685267221 */ /* 0x040fe20000000000 */
[----:B------:R-:W-:Y:S01]  /*2e60*/  FADD R5, R60, R5 ;  /* 0x000000053c057221 */ /* 0x000fe20000000000 */
        /* <DEDUP_REMOVED lines=9> */
[C---:B------:R-:W-:Y:S01]  /*2f00*/  FADD R20, R133.reuse, R20 ;  /* 0x0000001485147221 */ /* 0x040fe20000000000 */
[C---:B------:R-:W-:Y:S01]  /*2f10*/  FADD R22, R133.reuse, R22 ;  /* 0x0000001685167221 */ /* 0x040fe20000000000 */
[C---:B------:R-:W-:Y:S01]  /*2f20*/  FADD R2, R132.reuse, R23 ;  /* 0x0000001784027221 */ /* 0x040fe20000000000 */
[C---:B------:R-:W-:Y:S01]  /*2f30*/  FADD R19, R132.reuse, R19 ;  /* 0x0000001384137221 */ /* 0x040fe20000000000 */
[C---:B------:R-:W-:Y:S01]  /*2f40*/  FADD R12, R133.reuse, R12 ;  /* 0x0000000c850c7221 */ /* 0x040fe20000000000 */
[C---:B------:R-:W-:Y:S01]  /*2f50*/  FADD R14, R133.reuse, R14 ;  /* 0x0000000e850e7221 */ /* 0x040fe20000000000 */
[C---:B------:R-:W-:Y:S01]  /*2f60*/  FADD R0, R132.reuse, R15 ;  /* 0x0000000f84007221 */ /* 0x040fe20000000000 */
[C---:B0-----:R-:W-:Y:S01]  /*2f70*/  FADD R3, R133.reuse, R8 ;  /* 0x0000000885037221 */ /* 0x041fe20000000000 */
[C---:B------:R-:W-:Y:S01]  /*2f80*/  FADD R9, R132.reuse, R9 ;  /* 0x0000000984097221 */ /* 0x040fe20000000000 */
[----:B------:R-:W-:Y:S01]  /*2f90*/  FADD R13, R133, R10 ;  /* 0x0000000a850d7221 */ /* 0x000fe20000000000 */
[----:B------:R-:W-:Y:S01]  /*2fa0*/  FADD R11, R132, R11 ;  /* 0x0000000b840b7221 */ /* 0x000fe20000000000 */
[----:B------:R0:W-:Y:S01]  /*2fb0*/  STG.E desc[UR6][R36.64+0x1e0], R5 ;  /* 0x0001e00524007986 */ /* 0x0001e2000c101906 */
[----:B------:R-:W-:Y:S01]  /*2fc0*/  FADD R43, R43, R38 ;  /* 0x000000262b2b7221 */ /* 0x000fe20000000000 */
        /* <DEDUP_REMOVED lines=13> */
[----:B0-----:R-:W-:Y:S01]  /*30a0*/  FADD R5, R64, R3 ;  /* 0x0000000340057221 */ /* 0x001fe20000000000 */
[----:B------:R-:W-:Y:S01]  /*30b0*/  FADD R9, R66, R9 ;  /* 0x0000000942097221 */ /* 0x000fe20000000000 */
[----:B------:R-:W-:Y:S01]  /*30c0*/  FADD R13, R68, R13 ;  /* 0x0000000d440d7221 */ /* 0x000fe20000000000 */
[----:B------:R-:W-:Y:S01]  /*30d0*/  FADD R69, R69, R0 ;  /* 0x0000000045457221 */ /* 0x000fe20000000000 */
[----:B------:R-:W-:Y:S01]  /*30e0*/  FADD R11, R70, R11 ;  /* 0x0000000b460b7221 */ /* 0x000fe20000000000 */
[----:B------:R-:W-:Y:S04]  /*30f0*/  STG.E desc[UR6][R36.64+-0x5fc], R41 ;  /* 0xfffa042924007986 */ /* 0x000fe8000c101906 */
        /* <DEDUP_REMOVED lines=23> */
[----:B------:R-:W-:Y:S01]  /*3270*/  STG.E desc[UR6][R36.64+0x2a4], R11 ;  /* 0x0002a40b24007986 */ /* 0x000fe2000c101906 */
[----:B------:R-:W-:Y:S01]  /*3280*/  FADD R17, R132, R17 ;  /* 0x0000001184117221 */ /* 0x000fe20000000000 */
[----:B------:R-:W-:-:S03]  /*3290*/  IADD3 R2, P0, PT, R6, 0x1800, RZ ;  /* 0x0000180006027810 */ /* 0x000fc60007f1e0ff */
[----:B------:R-:W-:Y:S01]  /*32a0*/  FADD R17, R58, R17 ;  /* 0x000000113a117221 */ /* 0x000fe20000000000 */
[----:B------:R-:W-:-:S04]  /*32b0*/  IADD3 R0, P1, PT, R36, 0x1800, RZ ;  /* 0x0000180024007810 */ /* 0x000fc80007f3e0ff */
[----:B------:R0:W-:Y:S01]  /*32c0*/  STG.E desc[UR6][R36.64+0x184], R17 ;  /* 0x0001841124007986 */ /* 0x0001e2000c101906 */
[----:B------:R-:W-:Y:S02]  /*32d0*/  IADD3.X R3, PT, PT, RZ, R37, RZ, P1, !PT ;  /* 0x00000025ff037210 */ /* 0x000fe40000ffe4ff */
[----:B0-----:R-:W-:Y:S01]  /*32e0*/  IADD3.X R17, PT, PT, RZ, R7, RZ, P0, !PT ;  /* 0x00000007ff117210 */ /* 0x001fe200007fe4ff */
[----:B------:R-:W-:Y:S06]  /*32f0*/  BRA.U UP0, `(.L_x_18) ;  /* 0xfffffff500b07547 */ /* 0x000fec000b83ffff */
[----:B------:R-:W-:Y:S05]  /*3300*/  EXIT ;  /* 0x000000000000794d */ /* 0x000fea0003800000 */
.L_x_19:
[----:B------:R-:W-:-:S00]  /*3310*/  BRA `(.L_x_19) ;  /* 0xfffffffc00fc7947 */ /* 0x000fc0000383ffff */
[----:B------:R-:W-:-:S00]  /*3320*/  NOP ;  /* 0x0000000000007918 */ /* 0x000fc00000000000 */
        /* <DEDUP_REMOVED lines=13> */
.L_x_20:


//--------------------- .nv.shared.my_kernel_kernel0 --------------------------
	.section	.nv.shared.my_kernel_kernel0,"aw",@nobits
	.sectionflags	@""
	.align	4
.nv.shared.my_kernel_kernel0:
	.zero		3264


//--------------------- .nv.shared.reserved.0     --------------------------
	.section	.nv.shared.reserved.0,"aw",@nobits
	.weak		__nv_reservedSMEM_offset_0_alias
	.size		__nv_reservedSMEM_offset_0_alias, 0, 64
	.other		__nv_reservedSMEM_offset_0_alias,@"STO_CUDA_RESERVED_SHARED STV_DEFAULT"
__nv_reservedSMEM_offset_0_alias:
	.zero		0
	.zero		64


//--------------------- .nv.constant0.my_kernel_kernel0 --------------------------
	.section	.nv.constant0.my_kernel_kernel0,"a",@progbits
	.sectionflags	@""
	.align	4
.nv.constant0.my_kernel_kernel0:
	.zero		936


//--------------------- SYMBOLS --------------------------

	.type		.nv.reservedSmem.offset0,@object
	.size		.nv.reservedSmem.offset0,0x4
	.type		.nv.reservedSmem.cap,@object
	.size		.nv.reservedSmem.cap,0x4
